//
// Generated by NVIDIA NVVM Compiler
//
// Compiler Build ID: CL-36424714
// Cuda compilation tools, release 13.0, V13.0.88
// Based on NVVM 20.0.0
//

.version 9.0
.target sm_100
.address_size 64

	// .globl	_Z8sgemm_v2ILi16EEviiifPKfS1_fPf
// _ZZ8sgemm_v2ILi16EEviiifPKfS1_fPfE3s_A has been demoted
// _ZZ8sgemm_v2ILi16EEviiifPKfS1_fPfE3s_B has been demoted
// _ZZ8sgemm_v2ILi32EEviiifPKfS1_fPfE3s_A has been demoted
// _ZZ8sgemm_v2ILi32EEviiifPKfS1_fPfE3s_B has been demoted

.visible .entry _Z8sgemm_v2ILi16EEviiifPKfS1_fPf(
	.param .u32 _Z8sgemm_v2ILi16EEviiifPKfS1_fPf_param_0,
	.param .u32 _Z8sgemm_v2ILi16EEviiifPKfS1_fPf_param_1,
	.param .u32 _Z8sgemm_v2ILi16EEviiifPKfS1_fPf_param_2,
	.param .f32 _Z8sgemm_v2ILi16EEviiifPKfS1_fPf_param_3,
	.param .u64 .ptr .align 1 _Z8sgemm_v2ILi16EEviiifPKfS1_fPf_param_4,
	.param .u64 .ptr .align 1 _Z8sgemm_v2ILi16EEviiifPKfS1_fPf_param_5,
	.param .f32 _Z8sgemm_v2ILi16EEviiifPKfS1_fPf_param_6,
	.param .u64 .ptr .align 1 _Z8sgemm_v2ILi16EEviiifPKfS1_fPf_param_7
)
{
	.reg .pred 	%p<26>;
	.reg .b32 	%r<68>;
	.reg .b32 	%f<188>;
	.reg .b64 	%rd<21>;
	// demoted variable
	.shared .align 4 .b8 _ZZ8sgemm_v2ILi16EEviiifPKfS1_fPfE3s_A[1024];
	// demoted variable
	.shared .align 4 .b8 _ZZ8sgemm_v2ILi16EEviiifPKfS1_fPfE3s_B[1024];
	ld.param.u32 	%r35, [_Z8sgemm_v2ILi16EEviiifPKfS1_fPf_param_0];
	ld.param.u32 	%r36, [_Z8sgemm_v2ILi16EEviiifPKfS1_fPf_param_1];
	ld.param.u32 	%r37, [_Z8sgemm_v2ILi16EEviiifPKfS1_fPf_param_2];
	ld.param.u64 	%rd5, [_Z8sgemm_v2ILi16EEviiifPKfS1_fPf_param_4];
	ld.param.u64 	%rd6, [_Z8sgemm_v2ILi16EEviiifPKfS1_fPf_param_5];
	cvta.to.global.u64 	%rd1, %rd6;
	cvta.to.global.u64 	%rd2, %rd5;
	mov.u32 	%r38, %ctaid.x;
	mov.u32 	%r39, %ctaid.y;
	mov.u32 	%r1, %tid.x;
	mov.u32 	%r2, %tid.y;
	shl.b32 	%r40, %r39, 4;
	add.s32 	%r3, %r40, %r2;
	shl.b32 	%r4, %r38, 4;
	add.s32 	%r5, %r4, %r1;
	setp.lt.s32 	%p1, %r37, 1;
	mov.f32 	%f187, 0f00000000;
	@%p1 bra 	$L__BB0_19;
	shl.b32 	%r42, %r2, 6;
	mov.u32 	%r43, _ZZ8sgemm_v2ILi16EEviiifPKfS1_fPfE3s_A;
	add.s32 	%r6, %r43, %r42;
	shl.b32 	%r44, %r1, 2;
	add.s32 	%r7, %r6, %r44;
	mul.lo.s32 	%r8, %r37, %r3;
	mov.u32 	%r45, _ZZ8sgemm_v2ILi16EEviiifPKfS1_fPfE3s_B;
	add.s32 	%r10, %r45, %r44;
	add.s32 	%r9, %r10, %r42;
	add.s32 	%r11, %r37, -1;
	setp.lt.u32 	%p2, %r37, 17;
	mov.f32 	%f187, 0f00000000;
	mov.b32 	%r67, 0;
	@%p2 bra 	$L__BB0_13;
	shr.u32 	%r47, %r11, 4;
	add.s32 	%r48, %r47, 1;
	add.s32 	%r49, %r2, 16;
	mad.lo.s32 	%r50, %r36, %r49, %r1;
	add.s32 	%r64, %r50, %r4;
	shl.b32 	%r13, %r36, 5;
	mad.lo.s32 	%r51, %r2, %r36, %r1;
	add.s32 	%r63, %r51, %r4;
	add.s32 	%r62, %r1, %r8;
	and.b32  	%r52, %r48, 536870910;
	neg.s32 	%r60, %r52;
	mov.f32 	%f187, 0f00000000;
	mov.b32 	%r66, 16;
	mov.u32 	%r61, %r1;
	mov.u32 	%r65, %r2;
$L__BB0_3:
	setp.ge.s32 	%p3, %r3, %r35;
	mul.wide.s32 	%rd7, %r62, 4;
	add.s64 	%rd8, %rd2, %rd7;
	add.s64 	%rd3, %rd8, 64;
	setp.ge.s32 	%p4, %r61, %r37;
	mov.f32 	%f179, 0f00000000;
	or.pred  	%p5, %p3, %p4;
	@%p5 bra 	$L__BB0_5;
	ld.global.f32 	%f179, [%rd3+-64];
$L__BB0_5:
	setp.ge.s32 	%p6, %r5, %r36;
	st.shared.f32 	[%r7], %f179;
	setp.ge.s32 	%p7, %r65, %r37;
	mov.f32 	%f180, 0f00000000;
	or.pred  	%p8, %p7, %p6;
	@%p8 bra 	$L__BB0_7;
	mul.wide.s32 	%rd9, %r63, 4;
	add.s64 	%rd10, %rd1, %rd9;
	ld.global.f32 	%f180, [%rd10];
$L__BB0_7:
	st.shared.f32 	[%r9], %f180;
	bar.sync 	0;
	ld.shared.f32 	%f29, [%r6];
	ld.shared.f32 	%f30, [%r10];
	fma.rn.f32 	%f31, %f29, %f30, %f187;
	ld.shared.f32 	%f32, [%r6+4];
	ld.shared.f32 	%f33, [%r10+64];
	fma.rn.f32 	%f34, %f32, %f33, %f31;
	ld.shared.f32 	%f35, [%r6+8];
	ld.shared.f32 	%f36, [%r10+128];
	fma.rn.f32 	%f37, %f35, %f36, %f34;
	ld.shared.f32 	%f38, [%r6+12];
	ld.shared.f32 	%f39, [%r10+192];
	fma.rn.f32 	%f40, %f38, %f39, %f37;
	ld.shared.f32 	%f41, [%r6+16];
	ld.shared.f32 	%f42, [%r10+256];
	fma.rn.f32 	%f43, %f41, %f42, %f40;
	ld.shared.f32 	%f44, [%r6+20];
	ld.shared.f32 	%f45, [%r10+320];
	fma.rn.f32 	%f46, %f44, %f45, %f43;
	ld.shared.f32 	%f47, [%r6+24];
	ld.shared.f32 	%f48, [%r10+384];
	fma.rn.f32 	%f49, %f47, %f48, %f46;
	ld.shared.f32 	%f50, [%r6+28];
	ld.shared.f32 	%f51, [%r10+448];
	fma.rn.f32 	%f52, %f50, %f51, %f49;
	ld.shared.f32 	%f53, [%r6+32];
	ld.shared.f32 	%f54, [%r10+512];
	fma.rn.f32 	%f55, %f53, %f54, %f52;
	ld.shared.f32 	%f56, [%r6+36];
	ld.shared.f32 	%f57, [%r10+576];
	fma.rn.f32 	%f58, %f56, %f57, %f55;
	ld.shared.f32 	%f59, [%r6+40];
	ld.shared.f32 	%f60, [%r10+640];
	fma.rn.f32 	%f61, %f59, %f60, %f58;
	ld.shared.f32 	%f62, [%r6+44];
	ld.shared.f32 	%f63, [%r10+704];
	fma.rn.f32 	%f64, %f62, %f63, %f61;
	ld.shared.f32 	%f65, [%r6+48];
	ld.shared.f32 	%f66, [%r10+768];
	fma.rn.f32 	%f67, %f65, %f66, %f64;
	ld.shared.f32 	%f68, [%r6+52];
	ld.shared.f32 	%f69, [%r10+832];
	fma.rn.f32 	%f70, %f68, %f69, %f67;
	ld.shared.f32 	%f71, [%r6+56];
	ld.shared.f32 	%f72, [%r10+896];
	fma.rn.f32 	%f73, %f71, %f72, %f70;
	ld.shared.f32 	%f74, [%r6+60];
	ld.shared.f32 	%f75, [%r10+960];
	fma.rn.f32 	%f6, %f74, %f75, %f73;
	bar.sync 	0;
	add.s32 	%r53, %r61, 16;
	setp.ge.s32 	%p10, %r53, %r37;
	mov.f32 	%f181, 0f00000000;
	or.pred  	%p11, %p3, %p10;
	@%p11 bra 	$L__BB0_9;
	ld.global.f32 	%f181, [%rd3];
$L__BB0_9:
	st.shared.f32 	[%r7], %f181;
	add.s32 	%r54, %r65, 16;
	setp.ge.s32 	%p13, %r54, %r37;
	mov.f32 	%f182, 0f00000000;
	or.pred  	%p14, %p13, %p6;
	@%p14 bra 	$L__BB0_11;
	mul.wide.s32 	%rd11, %r64, 4;
	add.s64 	%rd12, %rd1, %rd11;
	ld.global.f32 	%f182, [%rd12];
$L__BB0_11:
	st.shared.f32 	[%r9], %f182;
	bar.sync 	0;
	ld.shared.f32 	%f77, [%r6];
	ld.shared.f32 	%f78, [%r10];
	fma.rn.f32 	%f79, %f77, %f78, %f6;
	ld.shared.f32 	%f80, [%r6+4];
	ld.shared.f32 	%f81, [%r10+64];
	fma.rn.f32 	%f82, %f80, %f81, %f79;
	ld.shared.f32 	%f83, [%r6+8];
	ld.shared.f32 	%f84, [%r10+128];
	fma.rn.f32 	%f85, %f83, %f84, %f82;
	ld.shared.f32 	%f86, [%r6+12];
	ld.shared.f32 	%f87, [%r10+192];
	fma.rn.f32 	%f88, %f86, %f87, %f85;
	ld.shared.f32 	%f89, [%r6+16];
	ld.shared.f32 	%f90, [%r10+256];
	fma.rn.f32 	%f91, %f89, %f90, %f88;
	ld.shared.f32 	%f92, [%r6+20];
	ld.shared.f32 	%f93, [%r10+320];
	fma.rn.f32 	%f94, %f92, %f93, %f91;
	ld.shared.f32 	%f95, [%r6+24];
	ld.shared.f32 	%f96, [%r10+384];
	fma.rn.f32 	%f97, %f95, %f96, %f94;
	ld.shared.f32 	%f98, [%r6+28];
	ld.shared.f32 	%f99, [%r10+448];
	fma.rn.f32 	%f100, %f98, %f99, %f97;
	ld.shared.f32 	%f101, [%r6+32];
	ld.shared.f32 	%f102, [%r10+512];
	fma.rn.f32 	%f103, %f101, %f102, %f100;
	ld.shared.f32 	%f104, [%r6+36];
	ld.shared.f32 	%f105, [%r10+576];
	fma.rn.f32 	%f106, %f104, %f105, %f103;
	ld.shared.f32 	%f107, [%r6+40];
	ld.shared.f32 	%f108, [%r10+640];
	fma.rn.f32 	%f109, %f107, %f108, %f106;
	ld.shared.f32 	%f110, [%r6+44];
	ld.shared.f32 	%f111, [%r10+704];
	fma.rn.f32 	%f112, %f110, %f111, %f109;
	ld.shared.f32 	%f113, [%r6+48];
	ld.shared.f32 	%f114, [%r10+768];
	fma.rn.f32 	%f115, %f113, %f114, %f112;
	ld.shared.f32 	%f116, [%r6+52];
	ld.shared.f32 	%f117, [%r10+832];
	fma.rn.f32 	%f118, %f116, %f117, %f115;
	ld.shared.f32 	%f119, [%r6+56];
	ld.shared.f32 	%f120, [%r10+896];
	fma.rn.f32 	%f121, %f119, %f120, %f118;
	ld.shared.f32 	%f122, [%r6+60];
	ld.shared.f32 	%f123, [%r10+960];
	fma.rn.f32 	%f187, %f122, %f123, %f121;
	bar.sync 	0;
	add.s32 	%r66, %r66, 32;
	add.s32 	%r65, %r65, 32;
	add.s32 	%r64, %r64, %r13;
	add.s32 	%r63, %r63, %r13;
	add.s32 	%r62, %r62, 32;
	add.s32 	%r61, %r61, 32;
	add.s32 	%r60, %r60, 2;
	setp.ne.s32 	%p15, %r60, 0;
	@%p15 bra 	$L__BB0_3;
	add.s32 	%r67, %r66, -16;
$L__BB0_13:
	and.b32  	%r55, %r11, 16;
	setp.ne.s32 	%p16, %r55, 0;
	@%p16 bra 	$L__BB0_19;
	setp.ge.s32 	%p17, %r3, %r35;
	add.s32 	%r33, %r67, %r1;
	setp.ge.s32 	%p18, %r33, %r37;
	mov.f32 	%f185, 0f00000000;
	or.pred  	%p19, %p17, %p18;
	@%p19 bra 	$L__BB0_16;
	add.s32 	%r57, %r33, %r8;
	mul.wide.s32 	%rd13, %r57, 4;
	add.s64 	%rd14, %rd2, %rd13;
	ld.global.f32 	%f185, [%rd14];
$L__BB0_16:
	setp.ge.s32 	%p20, %r5, %r36;
	st.shared.f32 	[%r7], %f185;
	add.s32 	%r34, %r67, %r2;
	setp.ge.s32 	%p21, %r34, %r37;
	mov.f32 	%f186, 0f00000000;
	or.pred  	%p22, %p21, %p20;
	@%p22 bra 	$L__BB0_18;
	mad.lo.s32 	%r58, %r34, %r36, %r5;
	mul.wide.s32 	%rd15, %r58, 4;
	add.s64 	%rd16, %rd1, %rd15;
	ld.global.f32 	%f186, [%rd16];
$L__BB0_18:
	st.shared.f32 	[%r9], %f186;
	bar.sync 	0;
	ld.shared.f32 	%f126, [%r6];
	ld.shared.f32 	%f127, [%r10];
	fma.rn.f32 	%f128, %f126, %f127, %f187;
	ld.shared.f32 	%f129, [%r6+4];
	ld.shared.f32 	%f130, [%r10+64];
	fma.rn.f32 	%f131, %f129, %f130, %f128;
	ld.shared.f32 	%f132, [%r6+8];
	ld.shared.f32 	%f133, [%r10+128];
	fma.rn.f32 	%f134, %f132, %f133, %f131;
	ld.shared.f32 	%f135, [%r6+12];
	ld.shared.f32 	%f136, [%r10+192];
	fma.rn.f32 	%f137, %f135, %f136, %f134;
	ld.shared.f32 	%f138, [%r6+16];
	ld.shared.f32 	%f139, [%r10+256];
	fma.rn.f32 	%f140, %f138, %f139, %f137;
	ld.shared.f32 	%f141, [%r6+20];
	ld.shared.f32 	%f142, [%r10+320];
	fma.rn.f32 	%f143, %f141, %f142, %f140;
	ld.shared.f32 	%f144, [%r6+24];
	ld.shared.f32 	%f145, [%r10+384];
	fma.rn.f32 	%f146, %f144, %f145, %f143;
	ld.shared.f32 	%f147, [%r6+28];
	ld.shared.f32 	%f148, [%r10+448];
	fma.rn.f32 	%f149, %f147, %f148, %f146;
	ld.shared.f32 	%f150, [%r6+32];
	ld.shared.f32 	%f151, [%r10+512];
	fma.rn.f32 	%f152, %f150, %f151, %f149;
	ld.shared.f32 	%f153, [%r6+36];
	ld.shared.f32 	%f154, [%r10+576];
	fma.rn.f32 	%f155, %f153, %f154, %f152;
	ld.shared.f32 	%f156, [%r6+40];
	ld.shared.f32 	%f157, [%r10+640];
	fma.rn.f32 	%f158, %f156, %f157, %f155;
	ld.shared.f32 	%f159, [%r6+44];
	ld.shared.f32 	%f160, [%r10+704];
	fma.rn.f32 	%f161, %f159, %f160, %f158;
	ld.shared.f32 	%f162, [%r6+48];
	ld.shared.f32 	%f163, [%r10+768];
	fma.rn.f32 	%f164, %f162, %f163, %f161;
	ld.shared.f32 	%f165, [%r6+52];
	ld.shared.f32 	%f166, [%r10+832];
	fma.rn.f32 	%f167, %f165, %f166, %f164;
	ld.shared.f32 	%f168, [%r6+56];
	ld.shared.f32 	%f169, [%r10+896];
	fma.rn.f32 	%f170, %f168, %f169, %f167;
	ld.shared.f32 	%f171, [%r6+60];
	ld.shared.f32 	%f172, [%r10+960];
	fma.rn.f32 	%f187, %f171, %f172, %f170;
	bar.sync 	0;
$L__BB0_19:
	setp.ge.s32 	%p23, %r3, %r35;
	setp.ge.s32 	%p24, %r5, %r36;
	or.pred  	%p25, %p23, %p24;
	@%p25 bra 	$L__BB0_21;
	ld.param.u64 	%rd20, [_Z8sgemm_v2ILi16EEviiifPKfS1_fPf_param_7];
	ld.param.f32 	%f177, [_Z8sgemm_v2ILi16EEviiifPKfS1_fPf_param_6];
	ld.param.f32 	%f176, [_Z8sgemm_v2ILi16EEviiifPKfS1_fPf_param_3];
	mad.lo.s32 	%r59, %r36, %r3, %r5;
	cvta.to.global.u64 	%rd17, %rd20;
	mul.wide.u32 	%rd18, %r59, 4;
	add.s64 	%rd19, %rd17, %rd18;
	ld.global.f32 	%f173, [%rd19];
	mul.f32 	%f174, %f177, %f173;
	fma.rn.f32 	%f175, %f176, %f187, %f174;
	st.global.f32 	[%rd19], %f175;
$L__BB0_21:
	ret;

}
	// .globl	_Z8sgemm_v2ILi32EEviiifPKfS1_fPf
.visible .entry _Z8sgemm_v2ILi32EEviiifPKfS1_fPf(
	.param .u32 _Z8sgemm_v2ILi32EEviiifPKfS1_fPf_param_0,
	.param .u32 _Z8sgemm_v2ILi32EEviiifPKfS1_fPf_param_1,
	.param .u32 _Z8sgemm_v2ILi32EEviiifPKfS1_fPf_param_2,
	.param .f32 _Z8sgemm_v2ILi32EEviiifPKfS1_fPf_param_3,
	.param .u64 .ptr .align 1 _Z8sgemm_v2ILi32EEviiifPKfS1_fPf_param_4,
	.param .u64 .ptr .align 1 _Z8sgemm_v2ILi32EEviiifPKfS1_fPf_param_5,
	.param .f32 _Z8sgemm_v2ILi32EEviiifPKfS1_fPf_param_6,
	.param .u64 .ptr .align 1 _Z8sgemm_v2ILi32EEviiifPKfS1_fPf_param_7
)
{
	.reg .pred 	%p<12>;
	.reg .b32 	%r<41>;
	.reg .b32 	%f<116>;
	.reg .b64 	%rd<13>;
	// demoted variable
	.shared .align 4 .b8 _ZZ8sgemm_v2ILi32EEviiifPKfS1_fPfE3s_A[4096];
	// demoted variable
	.shared .align 4 .b8 _ZZ8sgemm_v2ILi32EEviiifPKfS1_fPfE3s_B[4096];
	ld.param.u32 	%r23, [_Z8sgemm_v2ILi32EEviiifPKfS1_fPf_param_0];
	ld.param.u32 	%r24, [_Z8sgemm_v2ILi32EEviiifPKfS1_fPf_param_1];
	ld.param.u32 	%r25, [_Z8sgemm_v2ILi32EEviiifPKfS1_fPf_param_2];
	ld.param.f32 	%f8, [_Z8sgemm_v2ILi32EEviiifPKfS1_fPf_param_3];
	ld.param.u64 	%rd4, [_Z8sgemm_v2ILi32EEviiifPKfS1_fPf_param_4];
	ld.param.u64 	%rd5, [_Z8sgemm_v2ILi32EEviiifPKfS1_fPf_param_5];
	ld.param.f32 	%f9, [_Z8sgemm_v2ILi32EEviiifPKfS1_fPf_param_6];
	ld.param.u64 	%rd6, [_Z8sgemm_v2ILi32EEviiifPKfS1_fPf_param_7];
	mov.u32 	%r26, %ctaid.x;
	mov.u32 	%r27, %ctaid.y;
	mov.u32 	%r36, %tid.x;
	mov.u32 	%r38, %tid.y;
	shl.b32 	%r28, %r27, 5;
	add.s32 	%r3, %r28, %r38;
	shl.b32 	%r4, %r26, 5;
	add.s32 	%r5, %r4, %r36;
	setp.lt.s32 	%p1, %r25, 1;
	mov.f32 	%f115, 0f00000000;
	@%p1 bra 	$L__BB1_7;
	shl.b32 	%r30, %r38, 7;
	mov.u32 	%r31, _ZZ8sgemm_v2ILi32EEviiifPKfS1_fPfE3s_A;
	add.s32 	%r6, %r31, %r30;
	shl.b32 	%r32, %r36, 2;
	add.s32 	%r7, %r6, %r32;
	mov.u32 	%r33, _ZZ8sgemm_v2ILi32EEviiifPKfS1_fPfE3s_B;
	add.s32 	%r9, %r33, %r32;
	add.s32 	%r8, %r9, %r30;
	mad.lo.s32 	%r34, %r38, %r24, %r36;
	add.s32 	%r39, %r34, %r4;
	shl.b32 	%r11, %r24, 5;
	mad.lo.s32 	%r37, %r25, %r3, %r36;
	cvta.to.global.u64 	%rd1, %rd4;
	cvta.to.global.u64 	%rd2, %rd5;
	mov.f32 	%f115, 0f00000000;
	mov.b32 	%r40, 0;
$L__BB1_2:
	setp.ge.s32 	%p2, %r3, %r23;
	mul.wide.s32 	%rd7, %r37, 4;
	add.s64 	%rd3, %rd1, %rd7;
	setp.ge.s32 	%p3, %r36, %r25;
	mov.f32 	%f113, 0f00000000;
	or.pred  	%p4, %p2, %p3;
	@%p4 bra 	$L__BB1_4;
	ld.global.f32 	%f113, [%rd3];
$L__BB1_4:
	setp.ge.s32 	%p5, %r5, %r24;
	st.shared.f32 	[%r7], %f113;
	setp.ge.s32 	%p6, %r38, %r25;
	mov.f32 	%f114, 0f00000000;
	or.pred  	%p7, %p6, %p5;
	@%p7 bra 	$L__BB1_6;
	mul.wide.s32 	%rd8, %r39, 4;
	add.s64 	%rd9, %rd2, %rd8;
	ld.global.f32 	%f114, [%rd9];
$L__BB1_6:
	st.shared.f32 	[%r8], %f114;
	bar.sync 	0;
	ld.shared.f32 	%f14, [%r6];
	ld.shared.f32 	%f15, [%r9];
	fma.rn.f32 	%f16, %f14, %f15, %f115;
	ld.shared.f32 	%f17, [%r6+4];
	ld.shared.f32 	%f18, [%r9+128];
	fma.rn.f32 	%f19, %f17, %f18, %f16;
	ld.shared.f32 	%f20, [%r6+8];
	ld.shared.f32 	%f21, [%r9+256];
	fma.rn.f32 	%f22, %f20, %f21, %f19;
	ld.shared.f32 	%f23, [%r6+12];
	ld.shared.f32 	%f24, [%r9+384];
	fma.rn.f32 	%f25, %f23, %f24, %f22;
	ld.shared.f32 	%f26, [%r6+16];
	ld.shared.f32 	%f27, [%r9+512];
	fma.rn.f32 	%f28, %f26, %f27, %f25;
	ld.shared.f32 	%f29, [%r6+20];
	ld.shared.f32 	%f30, [%r9+640];
	fma.rn.f32 	%f31, %f29, %f30, %f28;
	ld.shared.f32 	%f32, [%r6+24];
	ld.shared.f32 	%f33, [%r9+768];
	fma.rn.f32 	%f34, %f32, %f33, %f31;
	ld.shared.f32 	%f35, [%r6+28];
	ld.shared.f32 	%f36, [%r9+896];
	fma.rn.f32 	%f37, %f35, %f36, %f34;
	ld.shared.f32 	%f38, [%r6+32];
	ld.shared.f32 	%f39, [%r9+1024];
	fma.rn.f32 	%f40, %f38, %f39, %f37;
	ld.shared.f32 	%f41, [%r6+36];
	ld.shared.f32 	%f42, [%r9+1152];
	fma.rn.f32 	%f43, %f41, %f42, %f40;
	ld.shared.f32 	%f44, [%r6+40];
	ld.shared.f32 	%f45, [%r9+1280];
	fma.rn.f32 	%f46, %f44, %f45, %f43;
	ld.shared.f32 	%f47, [%r6+44];
	ld.shared.f32 	%f48, [%r9+1408];
	fma.rn.f32 	%f49, %f47, %f48, %f46;
	ld.shared.f32 	%f50, [%r6+48];
	ld.shared.f32 	%f51, [%r9+1536];
	fma.rn.f32 	%f52, %f50, %f51, %f49;
	ld.shared.f32 	%f53, [%r6+52];
	ld.shared.f32 	%f54, [%r9+1664];
	fma.rn.f32 	%f55, %f53, %f54, %f52;
	ld.shared.f32 	%f56, [%r6+56];
	ld.shared.f32 	%f57, [%r9+1792];
	fma.rn.f32 	%f58, %f56, %f57, %f55;
	ld.shared.f32 	%f59, [%r6+60];
	ld.shared.f32 	%f60, [%r9+1920];
	fma.rn.f32 	%f61, %f59, %f60, %f58;
	ld.shared.f32 	%f62, [%r6+64];
	ld.shared.f32 	%f63, [%r9+2048];
	fma.rn.f32 	%f64, %f62, %f63, %f61;
	ld.shared.f32 	%f65, [%r6+68];
	ld.shared.f32 	%f66, [%r9+2176];
	fma.rn.f32 	%f67, %f65, %f66, %f64;
	ld.shared.f32 	%f68, [%r6+72];
	ld.shared.f32 	%f69, [%r9+2304];
	fma.rn.f32 	%f70, %f68, %f69, %f67;
	ld.shared.f32 	%f71, [%r6+76];
	ld.shared.f32 	%f72, [%r9+2432];
	fma.rn.f32 	%f73, %f71, %f72, %f70;
	ld.shared.f32 	%f74, [%r6+80];
	ld.shared.f32 	%f75, [%r9+2560];
	fma.rn.f32 	%f76, %f74, %f75, %f73;
	ld.shared.f32 	%f77, [%r6+84];
	ld.shared.f32 	%f78, [%r9+2688];
	fma.rn.f32 	%f79, %f77, %f78, %f76;
	ld.shared.f32 	%f80, [%r6+88];
	ld.shared.f32 	%f81, [%r9+2816];
	fma.rn.f32 	%f82, %f80, %f81, %f79;
	ld.shared.f32 	%f83, [%r6+92];
	ld.shared.f32 	%f84, [%r9+2944];
	fma.rn.f32 	%f85, %f83, %f84, %f82;
	ld.shared.f32 	%f86, [%r6+96];
	ld.shared.f32 	%f87, [%r9+3072];
	fma.rn.f32 	%f88, %f86, %f87, %f85;
	ld.shared.f32 	%f89, [%r6+100];
	ld.shared.f32 	%f90, [%r9+3200];
	fma.rn.f32 	%f91, %f89, %f90, %f88;
	ld.shared.f32 	%f92, [%r6+104];
	ld.shared.f32 	%f93, [%r9+3328];
	fma.rn.f32 	%f94, %f92, %f93, %f91;
	ld.shared.f32 	%f95, [%r6+108];
	ld.shared.f32 	%f96, [%r9+3456];
	fma.rn.f32 	%f97, %f95, %f96, %f94;
	ld.shared.f32 	%f98, [%r6+112];
	ld.shared.f32 	%f99, [%r9+3584];
	fma.rn.f32 	%f100, %f98, %f99, %f97;
	ld.shared.f32 	%f101, [%r6+116];
	ld.shared.f32 	%f102, [%r9+3712];
	fma.rn.f32 	%f103, %f101, %f102, %f100;
	ld.shared.f32 	%f104, [%r6+120];
	ld.shared.f32 	%f105, [%r9+3840];
	fma.rn.f32 	%f106, %f104, %f105, %f103;
	ld.shared.f32 	%f107, [%r6+124];
	ld.shared.f32 	%f108, [%r9+3968];
	fma.rn.f32 	%f115, %f107, %f108, %f106;
	bar.sync 	0;
	add.s32 	%r40, %r40, 32;
	add.s32 	%r39, %r39, %r11;
	add.s32 	%r38, %r38, 32;
	add.s32 	%r37, %r37, 32;
	add.s32 	%r36, %r36, 32;
	setp.lt.s32 	%p8, %r40, %r25;
	@%p8 bra 	$L__BB1_2;
$L__BB1_7:
	setp.ge.s32 	%p9, %r3, %r23;
	setp.ge.s32 	%p10, %r5, %r24;
	or.pred  	%p11, %p9, %p10;
	@%p11 bra 	$L__BB1_9;
	mad.lo.s32 	%r35, %r24, %r3, %r5;
	cvta.to.global.u64 	%rd10, %rd6;
	mul.wide.u32 	%rd11, %r35, 4;
	add.s64 	%rd12, %rd10, %rd11;
	ld.global.f32 	%f109, [%rd12];
	mul.f32 	%f110, %f9, %f109;
	fma.rn.f32 	%f111, %f8, %f115, %f110;
	st.global.f32 	[%rd12], %f111;
$L__BB1_9:
	ret;

}


// ===== COMPILED SASS (sm_100) =====

	.target	sm_100

	.elftype	@"ET_EXEC"


//--------------------- .note.nv.tkinfo           --------------------------
	.section	.note.nv.tkinfo,"",@"SHT_NOTE"
	.sectionflags	@"SHF_NOTE_NV_TKINFO"
	.tkinfo
        /*0018*/ 	.word	0x00000002
        /*0030*/ 	.string	""
        /*0030*/ 	.string	"ptxas"
        /*0030*/ 	.string	"Cuda compilation tools, release 13.0, V13.0.88"
        /*0030*/ 	.string	"Build cuda_13.0.r13.0/compiler.36424714_0"
        /*0030*/ 	.string	"-arch sm_100 -m 64 "



//--------------------- .note.nv.cuinfo           --------------------------
	.section	.note.nv.cuinfo,"",@"SHT_NOTE"
	.sectionflags	@"SHF_NOTE_NV_CUINFO"
        /*0018*/ 	.short	0x0002
        /*001a*/ 	.short	0x0064
        /*001c*/ 	.short	0x0082
	.zero		2


//--------------------- .nv.info                  --------------------------
	.section	.nv.info,"",@"SHT_CUDA_INFO"
	.align	4


	//----- nvinfo : EIATTR_REGCOUNT
	.align		4
        /*0000*/ 	.byte	0x04, 0x2f
        /*0002*/ 	.short	(.L_1 - .L_0)
	.align		4
.L_0:
        /*0004*/ 	.word	index@(_Z8sgemm_v2ILi16EEviiifPKfS1_fPf)
        /*0008*/ 	.word	0x00000020


	//----- nvinfo : EIATTR_FRAME_SIZE
	.align		4
.L_1:
        /*000c*/ 	.byte	0x04, 0x11
        /*000e*/ 	.short	(.L_3 - .L_2)
	.align		4
.L_2:
        /*0010*/ 	.word	index@(_Z8sgemm_v2ILi16EEviiifPKfS1_fPf)
        /*0014*/ 	.word	0x00000000


	//----- nvinfo : EIATTR_REGCOUNT
	.align		4
.L_3:
        /*0018*/ 	.byte	0x04, 0x2f
        /*001a*/ 	.short	(.L_5 - .L_4)
	.align		4
.L_4:
        /*001c*/ 	.word	index@(_Z8sgemm_v2ILi32EEviiifPKfS1_fPf)
        /*0020*/ 	.word	0x00000020


	//----- nvinfo : EIATTR_FRAME_SIZE
	.align		4
.L_5:
        /*0024*/ 	.byte	0x04, 0x11
        /*0026*/ 	.short	(.L_7 - .L_6)
	.align		4
.L_6:
        /*0028*/ 	.word	index@(_Z8sgemm_v2ILi32EEviiifPKfS1_fPf)
        /*002c*/ 	.word	0x00000000


	//----- nvinfo : EIATTR_MIN_STACK_SIZE
	.align		4
.L_7:
        /*0030*/ 	.byte	0x04, 0x12
        /*0032*/ 	.short	(.L_9 - .L_8)
	.align		4
.L_8:
        /*0034*/ 	.word	index@(_Z8sgemm_v2ILi32EEviiifPKfS1_fPf)
        /*0038*/ 	.word	0x00000000


	//----- nvinfo : EIATTR_MIN_STACK_SIZE
	.align		4
.L_9:
        /*003c*/ 	.byte	0x04, 0x12
        /*003e*/ 	.short	(.L_11 - .L_10)
	.align		4
.L_10:
        /*0040*/ 	.word	index@(_Z8sgemm_v2ILi16EEviiifPKfS1_fPf)
        /*0044*/ 	.word	0x00000000
.L_11:


//--------------------- .nv.compat                --------------------------
	.section	.nv.compat,"",@"SHT_CUDA_COMPAT_INFO"
	.align	4
        /*0000*/ 	.byte	0x02, 0x09, 0x00, 0x00, 0x02, 0x02, 0x01, 0x00, 0x02, 0x05, 0x05, 0x00, 0x03, 0x07, 0x01, 0x01
        /*0010*/ 	.byte	0x02, 0x03, 0x00, 0x00, 0x02, 0x06, 0x01, 0x00, 0x04, 0x0b, 0x08, 0x00, 0x09, 0x00, 0x00, 0x00
        /*0020*/ 	.byte	0x00, 0x00, 0x00, 0x00


//--------------------- .nv.info._Z8sgemm_v2ILi32EEviiifPKfS1_fPf --------------------------
	.section	.nv.info._Z8sgemm_v2ILi32EEviiifPKfS1_fPf,"",@"SHT_CUDA_INFO"
	.sectionflags	@""
	.align	4


	//----- nvinfo : EIATTR_CUDA_API_VERSION
	.align		4
        /*0000*/ 	.byte	0x04, 0x37
        /*0002*/ 	.short	(.L_13 - .L_12)
.L_12:
        /*0004*/ 	.word	0x00000082


	//----- nvinfo : EIATTR_KPARAM_INFO
	.align		4
.L_13:
        /*0008*/ 	.byte	0x04, 0x17
        /*000a*/ 	.short	(.L_15 - .L_14)
.L_14:
        /*000c*/ 	.word	0x00000000
        /*0010*/ 	.short	0x0007
        /*0012*/ 	.short	0x0028
        /*0014*/ 	.byte	0x00, 0xf5, 0x21, 0x00


	//----- nvinfo : EIATTR_KPARAM_INFO
	.align		4
.L_15:
        /*0018*/ 	.byte	0x04, 0x17
        /*001a*/ 	.short	(.L_17 - .L_16)
.L_16:
        /*001c*/ 	.word	0x00000000
        /*0020*/ 	.short	0x0006
        /*0022*/ 	.short	0x0020
        /*0024*/ 	.byte	0x00, 0xf0, 0x11, 0x00


	//----- nvinfo : EIATTR_KPARAM_INFO
	.align		4
.L_17:
        /*0028*/ 	.byte	0x04, 0x17
        /*002a*/ 	.short	(.L_19 - .L_18)
.L_18:
        /*002c*/ 	.word	0x00000000
        /*0030*/ 	.short	0x0005
        /*0032*/ 	.short	0x0018
        /*0034*/ 	.byte	0x00, 0xf5, 0x21, 0x00


	//----- nvinfo : EIATTR_KPARAM_INFO
	.align		4
.L_19:
        /*0038*/ 	.byte	0x04, 0x17
        /*003a*/ 	.short	(.L_21 - .L_20)
.L_20:
        /*003c*/ 	.word	0x00000000
        /*0040*/ 	.short	0x0004
        /*0042*/ 	.short	0x0010
        /*0044*/ 	.byte	0x00, 0xf5, 0x21, 0x00


	//----- nvinfo : EIATTR_KPARAM_INFO
	.align		4
.L_21:
        /*0048*/ 	.byte	0x04, 0x17
        /*004a*/ 	.short	(.L_23 - .L_22)
.L_22:
        /*004c*/ 	.word	0x00000000
        /*0050*/ 	.short	0x0003
        /*0052*/ 	.short	0x000c
        /*0054*/ 	.byte	0x00, 0xf0, 0x11, 0x00


	//----- nvinfo : EIATTR_KPARAM_INFO
	.align		4
.L_23:
        /*0058*/ 	.byte	0x04, 0x17
        /*005a*/ 	.short	(.L_25 - .L_24)
.L_24:
        /*005c*/ 	.word	0x00000000
        /*0060*/ 	.short	0x0002
        /*0062*/ 	.short	0x0008
        /*0064*/ 	.byte	0x00, 0xf0, 0x11, 0x00


	//----- nvinfo : EIATTR_KPARAM_INFO
	.align		4
.L_25:
        /*0068*/ 	.byte	0x04, 0x17
        /*006a*/ 	.short	(.L_27 - .L_26)
.L_26:
        /*006c*/ 	.word	0x00000000
        /*0070*/ 	.short	0x0001
        /*0072*/ 	.short	0x0004
        /*0074*/ 	.byte	0x00, 0xf0, 0x11, 0x00


	//----- nvinfo : EIATTR_KPARAM_INFO
	.align		4
.L_27:
        /*0078*/ 	.byte	0x04, 0x17
        /*007a*/ 	.short	(.L_29 - .L_28)
.L_28:
        /*007c*/ 	.word	0x00000000
        /*0080*/ 	.short	0x0000
        /*0082*/ 	.short	0x0000
        /*0084*/ 	.byte	0x00, 0xf0, 0x11, 0x00


	//----- nvinfo : EIATTR_SPARSE_MMA_MASK
	.align		4
.L_29:
        /*0088*/ 	.byte	0x03, 0x50
        /*008a*/ 	.short	0x0000


	//----- nvinfo : EIATTR_MAXREG_COUNT
	.align		4
        /*008c*/ 	.byte	0x03, 0x1b
        /*008e*/ 	.short	0x00ff


	//----- nvinfo : EIATTR_NUM_BARRIERS
	.align		4
        /*0090*/ 	.byte	0x02, 0x4c
        /*0092*/ 	.byte	0x01
	.zero		1


	//----- nvinfo : EIATTR_MERCURY_ISA_VERSION
	.align		4
        /*0094*/ 	.byte	0x03, 0x5f
        /*0096*/ 	.short	0x0101


	//----- nvinfo : EIATTR_VRC_CTA_INIT_COUNT
	.align		4
        /*0098*/ 	.byte	0x02, 0x4a
	.zero		1
	.zero		1


	//----- nvinfo : EIATTR_EXIT_INSTR_OFFSETS
	.align		4
        /*009c*/ 	.byte	0x04, 0x1c
        /*009e*/ 	.short	(.L_31 - .L_30)


	//   ....[0]....
.L_30:
        /*00a0*/ 	.word	0x00000800


	//   ....[1]....
        /*00a4*/ 	.word	0x000008a0


	//----- nvinfo : EIATTR_CBANK_PARAM_SIZE
	.align		4
.L_31:
        /*00a8*/ 	.byte	0x03, 0x19
        /*00aa*/ 	.short	0x0030


	//----- nvinfo : EIATTR_PARAM_CBANK
	.align		4
        /*00ac*/ 	.byte	0x04, 0x0a
        /*00ae*/ 	.short	(.L_33 - .L_32)
	.align		4
.L_32:
        /*00b0*/ 	.word	index@(.nv.constant0._Z8sgemm_v2ILi32EEviiifPKfS1_fPf)
        /*00b4*/ 	.short	0x0380
        /*00b6*/ 	.short	0x0030


	//----- nvinfo : EIATTR_SW_WAR
	.align		4
.L_33:
        /*00b8*/ 	.byte	0x04, 0x36
        /*00ba*/ 	.short	(.L_35 - .L_34)
.L_34:
        /*00bc*/ 	.word	0x00000008
.L_35:


//--------------------- .nv.info._Z8sgemm_v2ILi16EEviiifPKfS1_fPf --------------------------
	.section	.nv.info._Z8sgemm_v2ILi16EEviiifPKfS1_fPf,"",@"SHT_CUDA_INFO"
	.sectionflags	@""
	.align	4


	//----- nvinfo : EIATTR_CUDA_API_VERSION
	.align		4
        /*0000*/ 	.byte	0x04, 0x37
        /*0002*/ 	.short	(.L_37 - .L_36)
.L_36:
        /*0004*/ 	.word	0x00000082


	//----- nvinfo : EIATTR_KPARAM_INFO
	.align		4
.L_37:
        /*0008*/ 	.byte	0x04, 0x17
        /*000a*/ 	.short	(.L_39 - .L_38)
.L_38:
        /*000c*/ 	.word	0x00000000
        /*0010*/ 	.short	0x0007
        /*0012*/ 	.short	0x0028
        /*0014*/ 	.byte	0x00, 0xf5, 0x21, 0x00


	//----- nvinfo : EIATTR_KPARAM_INFO
	.align		4
.L_39:
        /*0018*/ 	.byte	0x04, 0x17
        /*001a*/ 	.short	(.L_41 - .L_40)
.L_40:
        /*001c*/ 	.word	0x00000000
        /*0020*/ 	.short	0x0006
        /*0022*/ 	.short	0x0020
        /*0024*/ 	.byte	0x00, 0xf0, 0x11, 0x00


	//----- nvinfo : EIATTR_KPARAM_INFO
	.align		4
.L_41:
        /*0028*/ 	.byte	0x04, 0x17
        /*002a*/ 	.short	(.L_43 - .L_42)
.L_42:
        /*002c*/ 	.word	0x00000000
        /*0030*/ 	.short	0x0005
        /*0032*/ 	.short	0x0018
        /*0034*/ 	.byte	0x00, 0xf5, 0x21, 0x00


	//----- nvinfo : EIATTR_KPARAM_INFO
	.align		4
.L_43:
        /*0038*/ 	.byte	0x04, 0x17
        /*003a*/ 	.short	(.L_45 - .L_44)
.L_44:
        /*003c*/ 	.word	0x00000000
        /*0040*/ 	.short	0x0004
        /*0042*/ 	.short	0x0010
        /*0044*/ 	.byte	0x00, 0xf5, 0x21, 0x00


	//----- nvinfo : EIATTR_KPARAM_INFO
	.align		4
.L_45:
        /*0048*/ 	.byte	0x04, 0x17
        /*004a*/ 	.short	(.L_47 - .L_46)
.L_46:
        /*004c*/ 	.word	0x00000000
        /*0050*/ 	.short	0x0003
        /*0052*/ 	.short	0x000c
        /*0054*/ 	.byte	0x00, 0xf0, 0x11, 0x00


	//----- nvinfo : EIATTR_KPARAM_INFO
	.align		4
.L_47:
        /*0058*/ 	.byte	0x04, 0x17
        /*005a*/ 	.short	(.L_49 - .L_48)
.L_48:
        /*005c*/ 	.word	0x00000000
        /*0060*/ 	.short	0x0002
        /*0062*/ 	.short	0x0008
        /*0064*/ 	.byte	0x00, 0xf0, 0x11, 0x00


	//----- nvinfo : EIATTR_KPARAM_INFO
	.align		4
.L_49:
        /*0068*/ 	.byte	0x04, 0x17
        /*006a*/ 	.short	(.L_51 - .L_50)
.L_50:
        /*006c*/ 	.word	0x00000000
        /*0070*/ 	.short	0x0001
        /*0072*/ 	.short	0x0004
        /*0074*/ 	.byte	0x00, 0xf0, 0x11, 0x00


	//----- nvinfo : EIATTR_KPARAM_INFO
	.align		4
.L_51:
        /*0078*/ 	.byte	0x04, 0x17
        /*007a*/ 	.short	(.L_53 - .L_52)
.L_52:
        /*007c*/ 	.word	0x00000000
        /*0080*/ 	.short	0x0000
        /*0082*/ 	.short	0x0000
        /*0084*/ 	.byte	0x00, 0xf0, 0x11, 0x00


	//----- nvinfo : EIATTR_SPARSE_MMA_MASK
	.align		4
.L_53:
        /*0088*/ 	.byte	0x03, 0x50
        /*008a*/ 	.short	0x0000


	//----- nvinfo : EIATTR_MAXREG_COUNT
	.align		4
        /*008c*/ 	.byte	0x03, 0x1b
        /*008e*/ 	.short	0x00ff


	//----- nvinfo : EIATTR_NUM_BARRIERS
	.align		4
        /*0090*/ 	.byte	0x02, 0x4c
        /*0092*/ 	.byte	0x01
	.zero		1


	//----- nvinfo : EIATTR_MERCURY_ISA_VERSION
	.align		4
        /*0094*/ 	.byte	0x03, 0x5f
        /*0096*/ 	.short	0x0101


	//----- nvinfo : EIATTR_VRC_CTA_INIT_COUNT
	.align		4
        /*0098*/ 	.byte	0x02, 0x4a
	.zero		1
	.zero		1


	//----- nvinfo : EIATTR_EXIT_INSTR_OFFSETS
	.align		4
        /*009c*/ 	.byte	0x04, 0x1c
        /*009e*/ 	.short	(.L_55 - .L_54)


	//   ....[0]....
.L_54:
        /*00a0*/ 	.word	0x00000da0


	//   ....[1]....
        /*00a4*/ 	.word	0x00000e40


	//----- nvinfo : EIATTR_CBANK_PARAM_SIZE
	.align		4
.L_55:
        /*00a8*/ 	.byte	0x03, 0x19
        /*00aa*/ 	.short	0x0030


	//----- nvinfo : EIATTR_PARAM_CBANK
	.align		4
        /*00ac*/ 	.byte	0x04, 0x0a
        /*00ae*/ 	.short	(.L_57 - .L_56)
	.align		4
.L_56:
        /*00b0*/ 	.word	index@(.nv.constant0._Z8sgemm_v2ILi16EEviiifPKfS1_fPf)
        /*00b4*/ 	.short	0x0380
        /*00b6*/ 	.short	0x0030


	//----- nvinfo : EIATTR_SW_WAR
	.align		4
.L_57:
        /*00b8*/ 	.byte	0x04, 0x36
        /*00ba*/ 	.short	(.L_59 - .L_58)
.L_58:
        /*00bc*/ 	.word	0x00000008
.L_59:


//--------------------- .nv.callgraph             --------------------------
	.section	.nv.callgraph,"",@"SHT_CUDA_CALLGRAPH"
	.align	4
	.sectionentsize	8
	.align		4
        /*0000*/ 	.word	0x00000000
	.align		4
        /*0004*/ 	.word	0xffffffff
	.align		4
        /*0008*/ 	.word	0x00000000
	.align		4
        /*000c*/ 	.word	0xfffffffe
	.align		4
        /*0010*/ 	.word	0x00000000
	.align		4
        /*0014*/ 	.word	0xfffffffd
	.align		4
        /*0018*/ 	.word	0x00000000
	.align		4
        /*001c*/ 	.word	0xfffffffc


//--------------------- .text._Z8sgemm_v2ILi32EEviiifPKfS1_fPf --------------------------
	.section	.text._Z8sgemm_v2ILi32EEviiifPKfS1_fPf,"ax",@progbits
	.align	128
        .global         _Z8sgemm_v2ILi32EEviiifPKfS1_fPf
        .type           _Z8sgemm_v2ILi32EEviiifPKfS1_fPf,@function
        .size           _Z8sgemm_v2ILi32EEviiifPKfS1_fPf,(.L_x_7 - _Z8sgemm_v2ILi32EEviiifPKfS1_fPf)
        .other          _Z8sgemm_v2ILi32EEviiifPKfS1_fPf,@"STO_CUDA_ENTRY STV_DEFAULT"
_Z8sgemm_v2ILi32EEviiifPKfS1_fPf:
.text._Z8sgemm_v2ILi32EEviiifPKfS1_fPf:
[----:B------:R-:W-:Y:S01]  /*0000*/  LDC R1, c[0x0][0x37c] ;  /* 0x0000df00ff017b82 */ /* 0x000fe20000000800 */
[----:B------:R-:W0:Y:S01]  /*0010*/  S2R R18, SR_CTAID.Y ;  /* 0x0000000000127919 */ /* 0x000e220000002600 */
[----:B------:R-:W1:Y:S01]  /*0020*/  LDCU UR7, c[0x0][0x388] ;  /* 0x00007100ff0777ac */ /* 0x000e620008000800 */
[----:B------:R-:W-:Y:S01]  /*0030*/  HFMA2 R23, -RZ, RZ, 0, 0 ;  /* 0x00000000ff177431 */ /* 0x000fe200000001ff */
[----:B------:R-:W0:Y:S01]  /*0040*/  S2R R16, SR_TID.Y ;  /* 0x0000000000107919 */ /* 0x000e220000002200 */
[----:B------:R-:W2:Y:S01]  /*0050*/  LDCU.64 UR8, c[0x0][0x358] ;  /* 0x00006b00ff0877ac */ /* 0x000ea20008000a00 */
[----:B------:R-:W3:Y:S01]  /*0060*/  S2R R2, SR_CTAID.X ;  /* 0x0000000000027919 */ /* 0x000ee20000002500 */
[----:B------:R-:W3:Y:S01]  /*0070*/  S2R R17, SR_TID.X ;  /* 0x0000000000117919 */ /* 0x000ee20000002100 */
[----:B-1----:R-:W-:Y:S01]  /*0080*/  UISETP.GE.AND UP0, UPT, UR7, 0x1, UPT ;  /* 0x000000010700788c */ /* 0x002fe2000bf06270 */
[----:B0-----:R-:W-:Y:S02]  /*0090*/  LEA R18, R18, R16, 0x5 ;  /* 0x0000001012127211 */ /* 0x001fe400078e28ff */
[----:B---3--:R-:W-:-:S06]  /*00a0*/  LEA R19, R2, R17, 0x5 ;  /* 0x0000001102137211 */ /* 0x008fcc00078e28ff */
[----:B--2---:R-:W-:Y:S05]  /*00b0*/  BRA.U !UP0, `(.L_x_0) ;  /* 0x0000000508c47547 */ /* 0x004fea000b800000 */
[----:B------:R-:W0:Y:S01]  /*00c0*/  S2UR UR6, SR_CgaCtaId ;  /* 0x00000000000679c3 */ /* 0x000e220000008800 */
[----:B------:R-:W1:Y:S01]  /*00d0*/  LDCU UR10, c[0x0][0x384] ;  /* 0x00007080ff0a77ac */ /* 0x000e620008000800 */
[----:B------:R-:W-:Y:S01]  /*00e0*/  MOV R23, RZ ;  /* 0x000000ff00177202 */ /* 0x000fe20000000f00 */
[--C-:B------:R-:W-:Y:S01]  /*00f0*/  IMAD R6, R18, UR7, R17.reuse ;  /* 0x0000000712067c24 */ /* 0x100fe2000f8e0211 */
[----:B------:R-:W-:Y:S01]  /*0100*/  UMOV UR4, 0x400 ;  /* 0x0000040000047882 */ /* 0x000fe20000000000 */
[----:B------:R-:W2:Y:S03]  /*0110*/  LDCU UR12, c[0x0][0x388] ;  /* 0x00007100ff0c77ac */ /* 0x000ea60008000800 */
[----:B------:R-:W3:Y:S01]  /*0120*/  LDC R0, c[0x0][0x384] ;  /* 0x0000e100ff007b82 */ /* 0x000ee20000000800 */
[----:B------:R-:W-:Y:S01]  /*0130*/  UIADD3 UR5, UPT, UPT, UR4, 0x1000, URZ ;  /* 0x0000100004057890 */ /* 0x000fe2000fffe0ff */
[----:B------:R-:W4:Y:S06]  /*0140*/  LDCU UR11, c[0x0][0x380] ;  /* 0x00007000ff0b77ac */ /* 0x000f2c0008000800 */
[----:B------:R-:W2:Y:S01]  /*0150*/  LDC.64 R20, c[0x0][0x390] ;  /* 0x0000e400ff147b82 */ /* 0x000ea20000000a00 */
[----:B-1----:R-:W-:Y:S01]  /*0160*/  IMAD R7, R16, UR10, R17 ;  /* 0x0000000a10077c24 */ /* 0x002fe2000f8e0211 */
[----:B0-----:R-:W-:-:S04]  /*0170*/  ULEA UR4, UR6, UR4, 0x18 ;  /* 0x0000000406047291 */ /* 0x001fc8000f8ec0ff */
[----:B------:R-:W-:Y:S01]  /*0180*/  LEA R7, R2, R7, 0x5 ;  /* 0x0000000702077211 */ /* 0x000fe200078e28ff */
[----:B------:R-:W-:Y:S01]  /*0190*/  ULEA UR5, UR6, UR5, 0x18 ;  /* 0x0000000506057291 */ /* 0x000fe2000f8ec0ff */
[----:B------:R-:W-:Y:S01]  /*01a0*/  LEA R5, R16, UR4, 0x7 ;  /* 0x0000000410057c11 */ /* 0x000fe2000f8e38ff */
[----:B------:R-:W-:-:S04]  /*01b0*/  UMOV UR4, URZ ;  /* 0x000000ff00047c82 */ /* 0x000fc80008000000 */
[C---:B------:R-:W-:Y:S02]  /*01c0*/  LEA R3, R17.reuse, UR5, 0x2 ;  /* 0x0000000511037c11 */ /* 0x040fe4000f8e10ff */
[----:B------:R-:W-:Y:S02]  /*01d0*/  LEA R4, R17, R5, 0x2 ;  /* 0x0000000511047211 */ /* 0x000fe400078e10ff */
[----:B----4-:R-:W-:-:S07]  /*01e0*/  LEA R2, R16, R3, 0x7 ;  /* 0x0000000310027211 */ /* 0x010fce00078e38ff */
.L_x_1:
[----:B---3--:R-:W-:Y:S01]  /*01f0*/  ISETP.GE.AND P0, PT, R19, R0, PT ;  /* 0x000000001300720c */ /* 0x008fe20003f06270 */
[----:B------:R-:W-:Y:S01]  /*0200*/  HFMA2 R29, -RZ, RZ, 0, 0 ;  /* 0x00000000ff1d7431 */ /* 0x000fe200000001ff */
[----:B--2---:R-:W-:Y:S01]  /*0210*/  ISETP.GE.AND P1, PT, R17, UR12, PT ;  /* 0x0000000c11007c0c */ /* 0x004fe2000bf26270 */
[----:B------:R-:W-:Y:S01]  /*0220*/  IMAD.WIDE R8, R6, 0x4, R20 ;  /* 0x0000000406087825 */ /* 0x000fe200078e0214 */
[----:B------:R-:W-:Y:S02]  /*0230*/  ISETP.GE.OR P0, PT, R16, UR12, P0 ;  /* 0x0000000c10007c0c */ /* 0x000fe40008706670 */
[----:B------:R-:W-:Y:S02]  /*0240*/  ISETP.GE.OR P1, PT, R18, UR11, P1 ;  /* 0x0000000b12007c0c */ /* 0x000fe40008f26670 */
[----:B------:R-:W-:-:S09]  /*0250*/  MOV R27, RZ ;  /* 0x000000ff001b7202 */ /* 0x000fd20000000f00 */
[----:B------:R-:W0:Y:S02]  /*0260*/  @!P0 LDC.64 R10, c[0x0][0x398] ;  /* 0x0000e600ff0a8b82 */ /* 0x000e240000000a00 */
[----:B------:R-:W2:Y:S01]  /*0270*/  @!P1 LDG.E R27, desc[UR8][R8.64] ;  /* 0x00000008081b9981 */ /* 0x000ea2000c1e1900 */
[----:B0-----:R-:W-:-:S05]  /*0280*/  @!P0 IMAD.WIDE R10, R7, 0x4, R10 ;  /* 0x00000004070a8825 */ /* 0x001fca00078e020a */
[----:B------:R-:W3:Y:S04]  /*0290*/  @!P0 LDG.E R29, desc[UR8][R10.64] ;  /* 0x000000080a1d8981 */ /* 0x000ee8000c1e1900 */
[----:B--2---:R-:W-:Y:S04]  /*02a0*/  STS [R4], R27 ;  /* 0x0000001b04007388 */ /* 0x004fe80000000800 */
[----:B---3--:R-:W-:Y:S01]  /*02b0*/  STS [R2], R29 ;  /* 0x0000001d02007388 */ /* 0x008fe20000000800 */
[----:B------:R-:W-:Y:S06]  /*02c0*/  BAR.SYNC.DEFER_BLOCKING 0x0 ;  /* 0x0000000000007b1d */ /* 0x000fec0000010000 */
[----:B------:R-:W-:Y:S04]  /*02d0*/  LDS R22, [R3] ;  /* 0x0000000003167984 */ /* 0x000fe80000000800 */
[----:B------:R-:W0:Y:S04]  /*02e0*/  LDS.128 R12, [R5] ;  /* 0x00000000050c7984 */ /* 0x000e280000000c00 */
[----:B------:R-:W1:Y:S04]  /*02f0*/  LDS R26, [R3+0x80] ;  /* 0x00008000031a7984 */ /* 0x000e680000000800 */
[----:B------:R-:W2:Y:S04]  /*0300*/  LDS R25, [R3+0x100] ;  /* 0x0001000003197984 */ /* 0x000ea80000000800 */
[----:B------:R-:W3:Y:S04]  /*0310*/  LDS R24, [R3+0x180] ;  /* 0x0001800003187984 */ /* 0x000ee80000000800 */
[----:B------:R-:W-:Y:S01]  /*0320*/  LDS.128 R8, [R5+0x10] ;  /* 0x0000100005087984 */ /* 0x000fe20000000c00 */
[----:B0-----:R-:W-:-:S03]  /*0330*/  FFMA R12, R12, R22, R23 ;  /* 0x000000160c0c7223 */ /* 0x001fc60000000017 */
[----:B------:R-:W0:Y:S01]  /*0340*/  LDS R23, [R3+0x200] ;  /* 0x0002000003177984 */ /* 0x000e220000000800 */
[----:B-1----:R-:W-:-:S03]  /*0350*/  FFMA R12, R26, R13, R12 ;  /* 0x0000000d1a0c7223 */ /* 0x002fc6000000000c */
[----:B------:R-:W1:Y:S01]  /*0360*/  LDS R22, [R3+0x280] ;  /* 0x0002800003167984 */ /* 0x000e620000000800 */
[----:B--2---:R-:W-:-:S03]  /*0370*/  FFMA R13, R25, R14, R12 ;  /* 0x0000000e190d7223 */ /* 0x004fc6000000000c */
[----:B------:R-:W2:Y:S01]  /*0380*/  LDS R25, [R3+0x300] ;  /* 0x0003000003197984 */ /* 0x000ea20000000800 */
[----:B---3--:R-:W-:-:S03]  /*0390*/  FFMA R13, R24, R15, R13 ;  /* 0x0000000f180d7223 */ /* 0x008fc6000000000d */
[----:B------:R-:W3:Y:S04]  /*03a0*/  LDS R24, [R3+0x380] ;  /* 0x0003800003187984 */ /* 0x000ee80000000800 */
[----:B------:R-:W-:Y:S01]  /*03b0*/  LDS R26, [R3+0xb80] ;  /* 0x000b8000031a7984 */ /* 0x000fe20000000800 */
[----:B0-----:R-:W-:-:S03]  /*03c0*/  FFMA R27, R8, R23, R13 ;  /* 0x00000017081b7223 */ /* 0x001fc6000000000d */
[----:B------:R-:W-:Y:S04]  /*03d0*/  LDS R23, [R3+0x400] ;  /* 0x0004000003177984 */ /* 0x000fe80000000800 */
[----:B------:R-:W0:Y:S01]  /*03e0*/  LDS.128 R12, [R5+0x20] ;  /* 0x00002000050c7984 */ /* 0x000e220000000c00 */
[----:B-1----:R-:W-:-:S03]  /*03f0*/  FFMA R8, R22, R9, R27 ;  /* 0x0000000916087223 */ /* 0x002fc6000000001b */
[----:B------:R-:W1:Y:S01]  /*0400*/  LDS R22, [R3+0x480] ;  /* 0x0004800003167984 */ /* 0x000e620000000800 */
[----:B--2---:R-:W-:-:S03]  /*0410*/  FFMA R9, R25, R10, R8 ;  /* 0x0000000a19097223 */ /* 0x004fc60000000008 */
[----:B------:R-:W2:Y:S01]  /*0420*/  LDS R25, [R3+0x500] ;  /* 0x0005000003197984 */ /* 0x000ea20000000800 */
[----:B---3--:R-:W-:-:S03]  /*0430*/  FFMA R9, R24, R11, R9 ;  /* 0x0000000b18097223 */ /* 0x008fc60000000009 */
[----:B------:R-:W3:Y:S01]  /*0440*/  LDS R24, [R3+0x580] ;  /* 0x0005800003187984 */ /* 0x000ee20000000800 */
        /* <DEDUP_REMOVED lines=26> */
[----:B------:R-:W-:Y:S04]  /*05f0*/  LDS R27, [R3+0xc00] ;  /* 0x000c0000031b7984 */ /* 0x000fe80000000800 */
[----:B------:R-:W-:Y:S01]  /*0600*/  LDS R24, [R3+0xc80] ;  /* 0x000c800003187984 */ /* 0x000fe20000000800 */
[----:B0-----:R-:W-:-:S03]  /*0610*/  FFMA R23, R8, R23, R13 ;  /* 0x0000001708177223 */ /* 0x001fc6000000000d */
[----:B------:R-:W0:Y:S01]  /*0620*/  LDS.128 R12, [R5+0x60] ;  /* 0x00006000050c7984 */ /* 0x000e220000000c00 */
[----:B-1----:R-:W-:-:S03]  /*0630*/  FFMA R22, R22, R9, R23 ;  /* 0x0000000916167223 */ /* 0x002fc60000000017 */
[----:B------:R-:W1:Y:S01]  /*0640*/  LDS R23, [R3+0xd00] ;  /* 0x000d000003177984 */ /* 0x000e620000000800 */
[----:B--2---:R-:W-:-:S03]  /*0650*/  FFMA R25, R25, R10, R22 ;  /* 0x0000000a19197223 */ /* 0x004fc60000000016 */
[----:B------:R-:W2:Y:S01]  /*0660*/  LDS R22, [R3+0xd80] ;  /* 0x000d800003167984 */ /* 0x000ea20000000800 */
[----:B------:R-:W-:-:S03]  /*0670*/  FFMA R11, R26, R11, R25 ;  /* 0x0000000b1a0b7223 */ /* 0x000fc60000000019 */
[----:B------:R-:W-:Y:S01]  /*0680*/  LDS R25, [R3+0xe00] ;  /* 0x000e000003197984 */ /* 0x000fe20000000800 */
[----:B0-----:R-:W-:-:S03]  /*0690*/  FFMA R27, R12, R27, R11 ;  /* 0x0000001b0c1b7223 */ /* 0x001fc6000000000b */
[----:B------:R-:W0:Y:S01]  /*06a0*/  LDS.128 R8, [R5+0x70] ;  /* 0x0000700005087984 */ /* 0x000e220000000c00 */
[----:B------:R-:W-:-:S03]  /*06b0*/  FFMA R24, R24, R13, R27 ;  /* 0x0000000d18187223 */ /* 0x000fc6000000001b */
[----:B------:R-:W3:Y:S04]  /*06c0*/  LDS R27, [R3+0xe80] ;  /* 0x000e8000031b7984 */ /* 0x000ee80000000800 */
[----:B------:R-:W4:Y:S04]  /*06d0*/  LDS R13, [R3+0xf00] ;  /* 0x000f0000030d7984 */ /* 0x000f280000000800 */
[----:B------:R-:W5:Y:S01]  /*06e0*/  LDS R12, [R3+0xf80] ;  /* 0x000f8000030c7984 */ /* 0x000f620000000800 */
[----:B-1----:R-:W-:Y:S01]  /*06f0*/  FFMA R23, R23, R14, R24 ;  /* 0x0000000e17177223 */ /* 0x002fe20000000018 */
[----:B------:R-:W-:-:S03]  /*0700*/  UIADD3 UR4, UPT, UPT, UR4, 0x20, URZ ;  /* 0x0000002004047890 */ /* 0x000fc6000fffe0ff */
[----:B--2---:R-:W-:Y:S01]  /*0710*/  FFMA R15, R22, R15, R23 ;  /* 0x0000000f160f7223 */ /* 0x004fe20000000017 */
[----:B------:R-:W-:Y:S01]  /*0720*/  UISETP.GE.AND UP0, UPT, UR4, UR12, UPT ;  /* 0x0000000c0400728c */ /* 0x000fe2000bf06270 */
[----:B------:R-:W-:Y:S02]  /*0730*/  IADD3 R6, PT, PT, R6, 0x20, RZ ;  /* 0x0000002006067810 */ /* 0x000fe40007ffe0ff */
[----:B------:R-:W-:Y:S02]  /*0740*/  IADD3 R17, PT, PT, R17, 0x20, RZ ;  /* 0x0000002011117810 */ /* 0x000fe40007ffe0ff */
[----:B------:R-:W-:Y:S02]  /*0750*/  IADD3 R16, PT, PT, R16, 0x20, RZ ;  /* 0x0000002010107810 */ /* 0x000fe40007ffe0ff */
[----:B------:R-:W-:Y:S01]  /*0760*/  LEA R7, R0, R7, 0x5 ;  /* 0x0000000700077211 */ /* 0x000fe200078e28ff */
[----:B0-----:R-:W-:-:S04]  /*0770*/  FFMA R8, R8, R25, R15 ;  /* 0x0000001908087223 */ /* 0x001fc8000000000f */
[----:B---3--:R-:W-:-:S04]  /*0780*/  FFMA R8, R27, R9, R8 ;  /* 0x000000091b087223 */ /* 0x008fc80000000008 */
[----:B----4-:R-:W-:-:S04]  /*0790*/  FFMA R13, R13, R10, R8 ;  /* 0x0000000a0d0d7223 */ /* 0x010fc80000000008 */
[----:B-----5:R-:W-:Y:S01]  /*07a0*/  FFMA R23, R12, R11, R13 ;  /* 0x0000000b0c177223 */ /* 0x020fe2000000000d */
[----:B------:R-:W-:Y:S06]  /*07b0*/  BAR.SYNC.DEFER_BLOCKING 0x0 ;  /* 0x0000000000007b1d */ /* 0x000fec0000010000 */
[----:B------:R-:W-:Y:S05]  /*07c0*/  BRA.U !UP0, `(.L_x_1) ;  /* 0xfffffff908887547 */ /* 0x000fea000b83ffff */
.L_x_0:
[----:B------:R-:W0:Y:S02]  /*07d0*/  LDCU.64 UR6, c[0x0][0x380] ;  /* 0x00007000ff0677ac */ /* 0x000e240008000a00 */
[----:B0-----:R-:W-:-:S04]  /*07e0*/  ISETP.GE.AND P0, PT, R19, UR7, PT ;  /* 0x0000000713007c0c */ /* 0x001fc8000bf06270 */
[----:B------:R-:W-:-:S13]  /*07f0*/  ISETP.GE.OR P0, PT, R18, UR6, P0 ;  /* 0x0000000612007c0c */ /* 0x000fda0008706670 */
[----:B------:R-:W-:Y:S05]  /*0800*/  @P0 EXIT ;  /* 0x000000000000094d */ /* 0x000fea0003800000 */
[----:B------:R-:W0:Y:S01]  /*0810*/  LDC.64 R2, c[0x0][0x3a8] ;  /* 0x0000ea00ff027b82 */ /* 0x000e220000000a00 */
[----:B------:R-:W-:Y:S01]  /*0820*/  IMAD R19, R18, UR7, R19 ;  /* 0x0000000712137c24 */ /* 0x000fe2000f8e0213 */
[----:B------:R-:W1:Y:S01]  /*0830*/  LDCU UR4, c[0x0][0x3a0] ;  /* 0x00007400ff0477ac */ /* 0x000e620008000800 */
[----:B------:R-:W2:Y:S02]  /*0840*/  LDCU UR5, c[0x0][0x38c] ;  /* 0x00007180ff0577ac */ /* 0x000ea40008000800 */
[----:B0-----:R-:W-:-:S05]  /*0850*/  IMAD.WIDE.U32 R2, R19, 0x4, R2 ;  /* 0x0000000413027825 */ /* 0x001fca00078e0002 */
[----:B------:R-:W1:Y:S02]  /*0860*/  LDG.E R0, desc[UR8][R2.64] ;  /* 0x0000000802007981 */ /* 0x000e64000c1e1900 */
[----:B-1----:R-:W-:-:S04]  /*0870*/  FMUL R0, R0, UR4 ;  /* 0x0000000400007c20 */ /* 0x002fc80008400000 */
[----:B--2---:R-:W-:-:S05]  /*0880*/  FFMA R23, R23, UR5, R0 ;  /* 0x0000000517177c23 */ /* 0x004fca0008000000 */
[----:B------:R-:W-:Y:S01]  /*0890*/  STG.E desc[UR8][R2.64], R23 ;  /* 0x0000001702007986 */ /* 0x000fe2000c101908 */
[----:B------:R-:W-:Y:S05]  /*08a0*/  EXIT ;  /* 0x000000000000794d */ /* 0x000fea0003800000 */
.L_x_2:
[----:B------:R-:W-:-:S00]  /*08b0*/  BRA `(.L_x_2) ;  /* 0xfffffffc00fc7947 */ /* 0x000fc0000383ffff */
[----:B------:R-:W-:-:S00]  /*08c0*/  NOP ;  /* 0x0000000000007918 */ /* 0x000fc00000000000 */
        /* <DEDUP_REMOVED lines=11> */
.L_x_7:


//--------------------- .text._Z8sgemm_v2ILi16EEviiifPKfS1_fPf --------------------------
	.section	.text._Z8sgemm_v2ILi16EEviiifPKfS1_fPf,"ax",@progbits
	.align	128
        .global         _Z8sgemm_v2ILi16EEviiifPKfS1_fPf
        .type           _Z8sgemm_v2ILi16EEviiifPKfS1_fPf,@function
        .size           _Z8sgemm_v2ILi16EEviiifPKfS1_fPf,(.L_x_8 - _Z8sgemm_v2ILi16EEviiifPKfS1_fPf)
        .other          _Z8sgemm_v2ILi16EEviiifPKfS1_fPf,@"STO_CUDA_ENTRY STV_DEFAULT"
_Z8sgemm_v2ILi16EEviiifPKfS1_fPf:
.text._Z8sgemm_v2ILi16EEviiifPKfS1_fPf:
        /* <DEDUP_REMOVED lines=13> */
[----:B------:R-:W-:Y:S01]  /*00d0*/  UMOV UR4, 0x400 ;  /* 0x0000040000047882 */ /* 0x000fe20000000000 */
[----:B------:R-:W-:Y:S01]  /*00e0*/  UISETP.GE.U32.AND UP0, UPT, UR7, 0x11, UPT ;  /* 0x000000110700788c */ /* 0x000fe2000bf06070 */
[----:B------:R-:W-:Y:S01]  /*00f0*/  MOV R23, RZ ;  /* 0x000000ff00177202 */ /* 0x000fe20000000f00 */
[----:B------:R-:W-:Y:S02]  /*0100*/  UIADD3 UR5, UPT, UPT, UR4, 0x400, URZ ;  /* 0x0000040004057890 */ /* 0x000fe4000fffe0ff */
[----:B------:R-:W-:Y:S02]  /*0110*/  UIADD3 UR8, UPT, UPT, UR7, -0x1, URZ ;  /* 0xffffffff07087890 */ /* 0x000fe4000fffe0ff */
[----:B0-----:R-:W-:Y:S02]  /*0120*/  ULEA UR4, UR6, UR4, 0x18 ;  /* 0x0000000406047291 */ /* 0x001fe4000f8ec0ff */
[----:B------:R-:W-:-:S04]  /*0130*/  ULEA UR5, UR6, UR5, 0x18 ;  /* 0x0000000506057291 */ /* 0x000fc8000f8ec0ff */
[----:B------:R-:W-:Y:S01]  /*0140*/  LEA R2, R13, UR4, 0x6 ;  /* 0x000000040d027c11 */ /* 0x000fe2000f8e30ff */
[----:B------:R-:W-:Y:S01]  /*0150*/  UMOV UR4, URZ ;  /* 0x000000ff00047c82 */ /* 0x000fe20008000000 */
[C---:B------:R-:W-:Y:S02]  /*0160*/  LEA R16, R15.reuse, UR5, 0x2 ;  /* 0x000000050f107c11 */ /* 0x040fe4000f8e10ff */
[----:B------:R-:W-:Y:S02]  /*0170*/  LEA R22, R15, R2, 0x2 ;  /* 0x000000020f167211 */ /* 0x000fe400078e10ff */
[----:B------:R-:W-:Y:S01]  /*0180*/  LEA R20, R13, R16, 0x6 ;  /* 0x000000100d147211 */ /* 0x000fe200078e30ff */
[----:B------:R-:W-:Y:S06]  /*0190*/  BRA.U !UP0, `(.L_x_4) ;  /* 0x0000000908047547 */ /* 0x000fec000b800000 */
[----:B------:R-:W0:Y:S01]  /*01a0*/  LDCU.64 UR12, c[0x0][0x380] ;  /* 0x00007000ff0c77ac */ /* 0x000e220008000a00 */
[----:B------:R-:W1:Y:S01]  /*01b0*/  LDC R12, c[0x0][0x384] ;  /* 0x0000e100ff0c7b82 */ /* 0x000e620000000800 */
[----:B------:R-:W-:Y:S01]  /*01c0*/  IADD3 R4, PT, PT, R13, 0x10, RZ ;  /* 0x000000100d047810 */ /* 0x000fe20007ffe0ff */
[----:B------:R-:W-:Y:S01]  /*01d0*/  IMAD R18, R0, UR7, R15 ;  /* 0x0000000700127c24 */ /* 0x000fe2000f8e020f */
[----:B------:R-:W-:Y:S01]  /*01e0*/  ULEA.HI UR4, UR8, 0x1, URZ, 0x1c ;  /* 0x0000000108047891 */ /* 0x000fe2000f8fe0ff */
[----:B------:R-:W-:Y:S01]  /*01f0*/  MOV R23, RZ ;  /* 0x000000ff00177202 */ /* 0x000fe20000000f00 */
[----:B------:R-:W2:Y:S01]  /*0200*/  LDCU UR6, c[0x0][0x388] ;  /* 0x00007100ff0677ac */ /* 0x000ea20008000800 */
[----:B------:R-:W-:Y:S02]  /*0210*/  MOV R17, R15 ;  /* 0x0000000f00117202 */ /* 0x000fe40000000f00 */
[----:B------:R-:W3:Y:S01]  /*0220*/  LDC.64 R24, c[0x0][0x390] ;  /* 0x0000e400ff187b82 */ /* 0x000ee20000000a00 */
[----:B------:R-:W-:Y:S01]  /*0230*/  ULOP3.LUT UR4, UR4, 0x1ffffffe, URZ, 0xc0, !UPT ;  /* 0x1ffffffe04047892 */ /* 0x000fe2000f8ec0ff */
[----:B------:R-:W-:Y:S01]  /*0240*/  MOV R14, R13 ;  /* 0x0000000d000e7202 */ /* 0x000fe20000000f00 */
[----:B------:R-:W-:-:S02]  /*0250*/  UMOV UR5, 0x10 ;  /* 0x0000001000057882 */ /* 0x000fc40000000000 */
[----:B------:R-:W-:Y:S01]  /*0260*/  UIADD3 UR4, UPT, UPT, -UR4, URZ, URZ ;  /* 0x000000ff04047290 */ /* 0x000fe2000fffe1ff */
[--C-:B0-----:R-:W-:Y:S01]  /*0270*/  IMAD R4, R4, UR13, R15.reuse ;  /* 0x0000000d04047c24 */ /* 0x101fe2000f8e020f */
[----:B------:R-:W-:Y:S01]  /*0280*/  ISETP.GE.AND P1, PT, R0, UR12, PT ;  /* 0x0000000c00007c0c */ /* 0x000fe2000bf26270 */
[----:B------:R-:W-:-:S03]  /*0290*/  IMAD R19, R13, UR13, R15 ;  /* 0x0000000d0d137c24 */ /* 0x000fc6000f8e020f */
[C---:B------:R-:W-:Y:S02]  /*02a0*/  LEA R21, R6.reuse, R4, 0x4 ;  /* 0x0000000406157211 */ /* 0x040fe400078e20ff */
[----:B--2---:R-:W-:-:S07]  /*02b0*/  LEA R19, R6, R19, 0x4 ;  /* 0x0000001306137211 */ /* 0x004fce00078e20ff */
.L_x_5:
[----:B-1----:R-:W-:Y:S01]  /*02c0*/  ISETP.GE.AND P0, PT, R3, R12, PT ;  /* 0x0000000c0300720c */ /* 0x002fe20003f06270 */
[----:B------:R-:W-:Y:S01]  /*02d0*/  UMOV UR7, UR6 ;  /* 0x0000000600077c82 */ /* 0x000fe20008000000 */
[----:B------:R-:W-:Y:S01]  /*02e0*/  HFMA2 R6, -RZ, RZ, 0, 0 ;  /* 0x00000000ff067431 */ /* 0x000fe200000001ff */
[----:B------:R-:W-:Y:S01]  /*02f0*/  ISETP.GE.OR P2, PT, R17, UR7, P1 ;  /* 0x0000000711007c0c */ /* 0x000fe20008f46670 */
[----:B---3--:R-:W-:Y:S01]  /*0300*/  IMAD.WIDE R26, R18, 0x4, R24 ;  /* 0x00000004121a7825 */ /* 0x008fe200078e0218 */
[----:B------:R-:W-:Y:S02]  /*0310*/  ISETP.GE.OR P3, PT, R14, UR7, P0 ;  /* 0x000000070e007c0c */ /* 0x000fe40008766670 */
[----:B------:R-:W-:-:S09]  /*0320*/  MOV R29, RZ ;  /* 0x000000ff001d7202 */ /* 0x000fd20000000f00 */
[----:B------:R-:W2:Y:S02]  /*0330*/  @!P2 LDG.E R29, desc[UR10][R26.64] ;  /* 0x0000000a1a1da981 */ /* 0x000ea4000c1e1900 */
[----:B------:R-:W0:Y:S02]  /*0340*/  @!P3 LDC.64 R4, c[0x0][0x398] ;  /* 0x0000e600ff04bb82 */ /* 0x000e240000000a00 */
        /* <DEDUP_REMOVED lines=9> */
[----:B------:R-:W-:Y:S01]  /*03e0*/  LDS R29, [R16+0x140] ;  /* 0x00014000101d7984 */ /* 0x000fe20000000800 */
[----:B0-----:R-:W-:-:S03]  /*03f0*/  FFMA R28, R8, R28, R23 ;  /* 0x0000001c081c7223 */ /* 0x001fc60000000017 */
[----:B------:R-:W0:Y:S01]  /*0400*/  LDS R8, [R16+0xc0] ;  /* 0x0000c00010087984 */ /* 0x000e220000000800 */
[----:B-1----:R-:W-:-:S03]  /*0410*/  FFMA R28, R5, R9, R28 ;  /* 0x00000009051c7223 */ /* 0x002fc6000000001c */
[----:B------:R-:W-:Y:S01]  /*0420*/  LDS R9, [R16+0x100] ;  /* 0x0001000010097984 */ /* 0x000fe20000000800 */
[----:B--2---:R-:W-:-:S03]  /*0430*/  FFMA R23, R7, R10, R28 ;  /* 0x0000000a07177223 */ /* 0x004fc6000000001c */
[----:B------:R-:W1:Y:S01]  /*0440*/  LDS.128 R4, [R2+0x10] ;  /* 0x0000100002047984 */ /* 0x000e620000000c00 */
[----:B0-----:R-:W-:-:S03]  /*0450*/  FFMA R23, R8, R11, R23 ;  /* 0x0000000b08177223 */ /* 0x001fc60000000017 */
[----:B------:R-:W0:Y:S01]  /*0460*/  LDS R11, [R16+0x180] ;  /* 0x00018000100b7984 */ /* 0x000e220000000800 */
[----:B-1----:R-:W-:-:S03]  /*0470*/  FFMA R8, R4, R9, R23 ;  /* 0x0000000904087223 */ /* 0x002fc60000000017 */
[----:B------:R-:W1:Y:S01]  /*0480*/  LDS R4, [R16+0x1c0] ;  /* 0x0001c00010047984 */ /* 0x000e620000000800 */
[----:B------:R-:W-:-:S03]  /*0490*/  FFMA R8, R29, R5, R8 ;  /* 0x000000051d087223 */ /* 0x000fc60000000008 */
[----:B------:R-:W-:Y:S04]  /*04a0*/  LDS R5, [R16+0x200] ;  /* 0x0002000010057984 */ /* 0x000fe80000000800 */
[----:B------:R-:W-:Y:S01]  /*04b0*/  LDS R29, [R16+0x240] ;  /* 0x00024000101d7984 */ /* 0x000fe20000000800 */
[----:B0-----:R-:W-:-:S03]  /*04c0*/  FFMA R23, R11, R6, R8 ;  /* 0x000000060b177223 */ /* 0x001fc60000000008 */
[----:B------:R-:W0:Y:S01]  /*04d0*/  LDS.128 R8, [R2+0x20] ;  /* 0x0000200002087984 */ /* 0x000e220000000c00 */
[----:B-1----:R-:W-:-:S03]  /*04e0*/  FFMA R23, R4, R7, R23 ;  /* 0x0000000704177223 */ /* 0x002fc60000000017 */
[----:B------:R-:W1:Y:S01]  /*04f0*/  LDS R7, [R16+0x280] ;  /* 0x0002800010077984 */ /* 0x000e620000000800 */
[----:B0-----:R-:W-:-:S03]  /*0500*/  FFMA R4, R8, R5, R23 ;  /* 0x0000000508047223 */ /* 0x001fc60000000017 */
[----:B------:R-:W0:Y:S01]  /*0510*/  LDS R8, [R16+0x2c0] ;  /* 0x0002c00010087984 */ /* 0x000e220000000800 */
[----:B------:R-:W-:-:S03]  /*0520*/  FFMA R4, R29, R9, R4 ;  /* 0x000000091d047223 */ /* 0x000fc60000000004 */
[----:B------:R-:W-:Y:S01]  /*0530*/  LDS R9, [R16+0x300] ;  /* 0x0003000010097984 */ /* 0x000fe20000000800 */
[----:B-1----:R-:W-:-:S03]  /*0540*/  FFMA R23, R7, R10, R4 ;  /* 0x0000000a07177223 */ /* 0x002fc60000000004 */
[----:B------:R-:W1:Y:S01]  /*0550*/  LDS.128 R4, [R2+0x30] ;  /* 0x0000300002047984 */ /* 0x000e620000000c00 */
[----:B------:R-:W-:Y:S02]  /*0560*/  HFMA2 R29, -RZ, RZ, 0, 0 ;  /* 0x00000000ff1d7431 */ /* 0x000fe400000001ff */
[----:B0-----:R-:W-:Y:S02]  /*0570*/  FFMA R11, R8, R11, R23 ;  /* 0x0000000b080b7223 */ /* 0x001fe40000000017 */
[----:B------:R-:W0:Y:S02]  /*0580*/  LDS R23, [R16+0x340] ;  /* 0x0003400010177984 */ /* 0x000e240000000800 */
[----:B-1----:R-:W-:Y:S02]  /*0590*/  FFMA R10, R4, R9, R11 ;  /* 0x00000009040a7223 */ /* 0x002fe4000000000b */
[----:B------:R-:W1:Y:S04]  /*05a0*/  LDS R11, [R16+0x380] ;  /* 0x00038000100b7984 */ /* 0x000e680000000800 */
[----:B------:R-:W2:Y:S01]  /*05b0*/  LDS R4, [R16+0x3c0] ;  /* 0x0003c00010047984 */ /* 0x000ea20000000800 */
[----:B------:R-:W-:Y:S01]  /*05c0*/  IADD3 R8, PT, PT, R17, 0x10, RZ ;  /* 0x0000001011087810 */ /* 0x000fe20007ffe0ff */
[----:B------:R-:W-:Y:S03]  /*05d0*/  BAR.SYNC.DEFER_BLOCKING 0x0 ;  /* 0x0000000000007b1d */ /* 0x000fe60000010000 */
[----:B------:R-:W-:-:S13]  /*05e0*/  ISETP.GE.OR P2, PT, R8, UR7, P1 ;  /* 0x0000000708007c0c */ /* 0x000fda0008f46670 */
[----:B------:R-:W3:Y:S01]  /*05f0*/  @!P2 LDG.E R29, desc[UR10][R26.64+0x40] ;  /* 0x0000400a1a1da981 */ /* 0x000ee2000c1e1900 */
[----:B------:R-:W-:-:S04]  /*0600*/  IADD3 R8, PT, PT, R14, 0x10, RZ ;  /* 0x000000100e087810 */ /* 0x000fc80007ffe0ff */
[----:B------:R-:W-:-:S13]  /*0610*/  ISETP.GE.OR P0, PT, R8, UR7, P0 ;  /* 0x0000000708007c0c */ /* 0x000fda0008706670 */
[----:B------:R-:W4:Y:S01]  /*0620*/  @!P0 LDC.64 R8, c[0x0][0x398] ;  /* 0x0000e600ff088b82 */ /* 0x000f220000000a00 */
[----:B---3--:R4:W-:Y:S02]  /*0630*/  STS [R22], R29 ;  /* 0x0000001d16007388 */ /* 0x0089e40000000800 */
[----:B----4-:R-:W-:Y:S01]  /*0640*/  @!P0 IMAD.WIDE R28, R21, 0x4, R8 ;  /* 0x00000004151c8825 */ /* 0x010fe200078e0208 */
[----:B------:R-:W-:-:S06]  /*0650*/  MOV R9, RZ ;  /* 0x000000ff00097202 */ /* 0x000fcc0000000f00 */
[----:B------:R-:W3:Y:S01]  /*0660*/  @!P0 LDG.E R9, desc[UR10][R28.64] ;  /* 0x0000000a1c098981 */ /* 0x000ee2000c1e1900 */
[----:B0-----:R-:W-:-:S04]  /*0670*/  FFMA R10, R23, R5, R10 ;  /* 0x00000005170a7223 */ /* 0x001fc8000000000a */
[----:B-1----:R-:W-:-:S04]  /*0680*/  FFMA R27, R11, R6, R10 ;  /* 0x000000060b1b7223 */ /* 0x002fc8000000000a */
[----:B--2---:R-:W-:Y:S01]  /*0690*/  FFMA R7, R4, R7, R27 ;  /* 0x0000000704077223 */ /* 0x004fe2000000001b */
[----:B------:R-:W-:-:S04]  /*06a0*/  UIADD3 UR4, UPT, UPT, UR4, 0x2, URZ ;  /* 0x0000000204047890 */ /* 0x000fc8000fffe0ff */
[----:B------:R-:W-:Y:S01]  /*06b0*/  UISETP.NE.AND UP0, UPT, UR4, URZ, UPT ;  /* 0x000000ff0400728c */ /* 0x000fe2000bf05270 */
[----:B------:R-:W-:Y:S02]  /*06c0*/  IADD3 R18, PT, PT, R18, 0x20, RZ ;  /* 0x0000002012127810 */ /* 0x000fe40007ffe0ff */
[----:B------:R-:W-:Y:S02]  /*06d0*/  IADD3 R14, PT, PT, R14, 0x20, RZ ;  /* 0x000000200e0e7810 */ /* 0x000fe40007ffe0ff */
[----:B------:R-:W-:Y:S02]  /*06e0*/  IADD3 R17, PT, PT, R17, 0x20, RZ ;  /* 0x0000002011117810 */ /* 0x000fe40007ffe0ff */
[C---:B------:R-:W-:Y:S02]  /*06f0*/  LEA R19, R12.reuse, R19, 0x5 ;  /* 0x000000130c137211 */ /* 0x040fe400078e28ff */
[----:B------:R-:W-:Y:S01]  /*0700*/  LEA R21, R12, R21, 0x5 ;  /* 0x000000150c157211 */ /* 0x000fe200078e28ff */
[----:B------:R-:W-:Y:S01]  /*0710*/  UIADD3 UR5, UPT, UPT, UR5, 0x20, URZ ;  /* 0x0000002005057890 */ /* 0x000fe2000fffe0ff */
[----:B---3--:R-:W-:Y:S01]  /*0720*/  STS [R20], R9 ;  /* 0x0000000914007388 */ /* 0x008fe20000000800 */
[----:B------:R-:W-:Y:S06]  /*0730*/  BAR.SYNC.DEFER_BLOCKING 0x0 ;  /* 0x0000000000007b1d */ /* 0x000fec0000010000 */
[----:B------:R-:W-:Y:S04]  /*0740*/  LDS R5, [R16] ;  /* 0x0000000010057984 */ /* 0x000fe80000000800 */
[----:B------:R-:W0:Y:S04]  /*0750*/  LDS.128 R8, [R2] ;  /* 0x0000000002087984 */ /* 0x000e280000000c00 */
[----:B------:R-:W1:Y:S04]  /*0760*/  LDS R6, [R16+0x40] ;  /* 0x0000400010067984 */ /* 0x000e680000000800 */
[----:B------:R-:W2:Y:S04]  /*0770*/  LDS R23, [R16+0x80] ;  /* 0x0000800010177984 */ /* 0x000ea80000000800 */
[----:B------:R-:W3:Y:S04]  /*0780*/  LDS R26, [R16+0xc0] ;  /* 0x0000c000101a7984 */ /* 0x000ee80000000800 */
[----:B------:R-:W-:Y:S01]  /*0790*/  LDS R29, [R16+0x140] ;  /* 0x00014000101d7984 */ /* 0x000fe20000000800 */
[----:B0-----:R-:W-:-:S04]  /*07a0*/  FFMA R8, R8, R5, R7 ;  /* 0x0000000508087223 */ /* 0x001fc80000000007 */
[----:B-1----:R-:W-:Y:S02]  /*07b0*/  FFMA R6, R6, R9, R8 ;  /* 0x0000000906067223 */ /* 0x002fe40000000008 */
[----:B------:R-:W-:Y:S02]  /*07c0*/  LDS R9, [R16+0x100] ;  /* 0x0001000010097984 */ /* 0x000fe40000000800 */
[----:B--2---:R-:W-:Y:S02]  /*07d0*/  FFMA R27, R23, R10, R6 ;  /* 0x0000000a171b7223 */ /* 0x004fe40000000006 */
[----:B------:R-:W0:Y:S04]  /*07e0*/  LDS.128 R4, [R2+0x10] ;  /* 0x0000100002047984 */ /* 0x000e280000000c00 */
[----:B------:R-:W1:Y:S01]  /*07f0*/  LDS R23, [R16+0x180] ;  /* 0x0001800010177984 */ /* 0x000e620000000800 */
[----:B---3--:R-:W-:-:S03]  /*0800*/  FFMA R11, R26, R11, R27 ;  /* 0x0000000b1a0b7223 */ /* 0x008fc6000000001b */
[----:B------:R-:W2:Y:S01]  /*0810*/  LDS R26, [R16+0x1c0] ;  /* 0x0001c000101a7984 */ /* 0x000ea20000000800 */
[----:B0-----:R-:W-:-:S03]  /*0820*/  FFMA R4, R4, R9, R11 ;  /* 0x0000000904047223 */ /* 0x001fc6000000000b */
[----:B------:R-:W-:Y:S01]  /*0830*/  LDS.128 R8, [R2+0x20] ;  /* 0x0000200002087984 */ /* 0x000fe20000000c00 */
[----:B------:R-:W-:-:S03]  /*0840*/  FFMA R4, R29, R5, R4 ;  /* 0x000000051d047223 */ /* 0x000fc60000000004 */
[----:B------:R-:W0:Y:S04]  /*0850*/  LDS R5, [R16+0x200] ;  /* 0x0002000010057984 */ /* 0x000e280000000800 */
[----:B------:R-:W3:Y:S01]  /*0860*/  LDS R29, [R16+0x240] ;  /* 0x00024000101d7984 */ /* 0x000ee20000000800 */
[----:B-1----:R-:W-:-:S03]  /*0870*/  FFMA R27, R23, R6, R4 ;  /* 0x00000006171b7223 */ /* 0x002fc60000000004 */
[----:B------:R-:W1:Y:S01]  /*0880*/  LDS R23, [R16+0x280] ;  /* 0x0002800010177984 */ /* 0x000e620000000800 */
[----:B--2---:R-:W-:-:S03]  /*0890*/  FFMA R7, R26, R7, R27 ;  /* 0x000000071a077223 */ /* 0x004fc6000000001b */
[----:B------:R-:W2:Y:S04]  /*08a0*/  LDS R26, [R16+0x2c0] ;  /* 0x0002c000101a7984 */ /* 0x000ea80000000800 */
[----:B------:R-:W-:Y:S01]  /*08b0*/  LDS R27, [R16+0x340] ;  /* 0x00034000101b7984 */ /* 0x000fe20000000800 */
[----:B0-----:R-:W-:-:S03]  /*08c0*/  FFMA R8, R8, R5, R7 ;  /* 0x0000000508087223 */ /* 0x001fc60000000007 */
[----:B------:R-:W-:Y:S01]  /*08d0*/  LDS.128 R4, [R2+0x30] ;  /* 0x0000300002047984 */ /* 0x000fe20000000c00 */
[----:B---3--:R-:W-:-:S03]  /*08e0*/  FFMA R8, R29, R9, R8 ;  /* 0x000000091d087223 */ /* 0x008fc60000000008 */
[----:B------:R-:W0:Y:S01]  /*08f0*/  LDS R9, [R16+0x300] ;  /* 0x0003000010097984 */ /* 0x000e220000000800 */
[----:B-1----:R-:W-:-:S03]  /*0900*/  FFMA R23, R23, R10, R8 ;  /* 0x0000000a17177223 */ /* 0x002fc60000000008 */
[----:B------:R-:W1:Y:S01]  /*0910*/  LDS R8, [R16+0x380] ;  /* 0x0003800010087984 */ /* 0x000e620000000800 */
[----:B--2---:R-:W-:-:S03]  /*0920*/  FFMA R11, R26, R11, R23 ;  /* 0x0000000b1a0b7223 */ /* 0x004fc60000000017 */
[----:B------:R-:W2:Y:S01]  /*0930*/  LDS R23, [R16+0x3c0] ;  /* 0x0003c00010177984 */ /* 0x000ea20000000800 */
[----:B0-----:R-:W-:-:S04]  /*0940*/  FFMA R4, R4, R9, R11 ;  /* 0x0000000904047223 */ /* 0x001fc8000000000b */
[----:B------:R-:W-:-:S04]  /*0950*/  FFMA R5, R27, R5, R4 ;  /* 0x000000051b057223 */ /* 0x000fc80000000004 */
[----:B-1----:R-:W-:-:S04]  /*0960*/  FFMA R6, R8, R6, R5 ;  /* 0x0000000608067223 */ /* 0x002fc80000000005 */
[----:B--2---:R-:W-:Y:S01]  /*0970*/  FFMA R23, R23, R7, R6 ;  /* 0x0000000717177223 */ /* 0x004fe20000000006 */
[----:B------:R-:W-:Y:S06]  /*0980*/  BAR.SYNC.DEFER_BLOCKING 0x0 ;  /* 0x0000000000007b1d */ /* 0x000fec0000010000 */
[----:B------:R-:W-:Y:S05]  /*0990*/  BRA.U UP0, `(.L_x_5) ;  /* 0xfffffff900487547 */ /* 0x000fea000b83ffff */
[----:B------:R-:W-:-:S12]  /*09a0*/  UIADD3 UR4, UPT, UPT, UR5, -0x10, URZ ;  /* 0xfffffff005047890 */ /* 0x000fd8000fffe0ff */
.L_x_4:
[----:B------:R-:W-:-:S09]  /*09b0*/  ULOP3.LUT UP0, URZ, UR8, 0x10, URZ, 0xc0, !UPT ;  /* 0x0000001008ff7892 */ /* 0x000fd2000f80c0ff */
[----:B------:R-:W-:Y:S05]  /*09c0*/  BRA.U UP0, `(.L_x_3) ;  /* 0x0000000100e87547 */ /* 0x000fea000b800000 */
[----:B------:R-:W0:Y:S01]  /*09d0*/  LDCU UR6, c[0x0][0x384] ;  /* 0x00007080ff0677ac */ /* 0x000e220008000800 */
[----:B------:R-:W-:Y:S01]  /*09e0*/  IADD3 R7, PT, PT, R15, UR4, RZ ;  /* 0x000000040f077c10 */ /* 0x000fe2000fffe0ff */
[----:B------:R-:W-:Y:S01]  /*09f0*/  HFMA2 R15, -RZ, RZ, 0, 0 ;  /* 0x00000000ff0f7431 */ /* 0x000fe200000001ff */
[----:B------:R-:W-:Y:S01]  /*0a00*/  IADD3 R6, PT, PT, R13, UR4, RZ ;  /* 0x000000040d067c10 */ /* 0x000fe2000fffe0ff */
[----:B------:R-:W1:Y:S01]  /*0a10*/  LDCU UR5, c[0x0][0x380] ;  /* 0x00007000ff0577ac */ /* 0x000e620008000800 */
[----:B------:R-:W-:Y:S02]  /*0a20*/  ISETP.GE.AND P0, PT, R7, UR7, PT ;  /* 0x0000000707007c0c */ /* 0x000fe4000bf06270 */
[----:B------:R-:W-:Y:S02]  /*0a30*/  MOV R25, RZ ;  /* 0x000000ff00197202 */ /* 0x000fe40000000f00 */
[----:B0-----:R-:W-:Y:S02]  /*0a40*/  ISETP.GE.AND P1, PT, R3, UR6, PT ;  /* 0x0000000603007c0c */ /* 0x001fe4000bf26270 */
[----:B-1----:R-:W-:-:S02]  /*0a50*/  ISETP.GE.OR P0, PT, R0, UR5, P0 ;  /* 0x0000000500007c0c */ /* 0x002fc40008706670 */
[----:B------:R-:W-:-:S11]  /*0a60*/  ISETP.GE.OR P1, PT, R6, UR7, P1 ;  /* 0x0000000706007c0c */ /* 0x000fd60008f26670 */
[----:B------:R-:W0:Y:S01]  /*0a70*/  @!P0 LDC.64 R8, c[0x0][0x390] ;  /* 0x0000e400ff088b82 */ /* 0x000e220000000a00 */
[----:B------:R-:W-:Y:S02]  /*0a80*/  @!P0 IMAD R7, R0, UR7, R7 ;  /* 0x0000000700078c24 */ /* 0x000fe4000f8e0207 */
[----:B------:R-:W-:-:S05]  /*0a90*/  @!P1 IMAD R13, R6, UR6, R3 ;  /* 0x00000006060d9c24 */ /* 0x000fca000f8e0203 */
[----:B------:R-:W1:Y:S01]  /*0aa0*/  @!P1 LDC.64 R4, c[0x0][0x398] ;  /* 0x0000e600ff049b82 */ /* 0x000e620000000a00 */
[----:B0-----:R-:W-:-:S05]  /*0ab0*/  @!P0 IMAD.WIDE R8, R7, 0x4, R8 ;  /* 0x0000000407088825 */ /* 0x001fca00078e0208 */
[----:B------:R-:W2:Y:S01]  /*0ac0*/  @!P0 LDG.E R15, desc[UR10][R8.64] ;  /* 0x0000000a080f8981 */ /* 0x000ea2000c1e1900 */
[----:B-1----:R-:W-:-:S05]  /*0ad0*/  @!P1 IMAD.WIDE R12, R13, 0x4, R4 ;  /* 0x000000040d0c9825 */ /* 0x002fca00078e0204 */
        /* <DEDUP_REMOVED lines=9> */
[----:B------:R-:W-:Y:S04]  /*0b70*/  LDS R17, [R16+0x100] ;  /* 0x0001000010117984 */ /* 0x000fe80000000800 */
[----:B------:R-:W4:Y:S04]  /*0b80*/  LDS.128 R8, [R2+0x10] ;  /* 0x0000100002087984 */ /* 0x000f280000000c00 */
[----:B------:R-:W5:Y:S04]  /*0b90*/  LDS R18, [R16+0x140] ;  /* 0x0001400010127984 */ /* 0x000f680000000800 */
[----:B------:R-:W5:Y:S04]  /*0ba0*/  LDS R19, [R16+0x180] ;  /* 0x0001800010137984 */ /* 0x000f680000000800 */
[----:B------:R-:W5:Y:S04]  /*0bb0*/  LDS R24, [R16+0x1c0] ;  /* 0x0001c00010187984 */ /* 0x000f680000000800 */
[----:B------:R-:W-:Y:S01]  /*0bc0*/  LDS R25, [R16+0x200] ;  /* 0x0002000010197984 */ /* 0x000fe20000000800 */
[----:B0-----:R-:W-:-:S03]  /*0bd0*/  FFMA R20, R4, R14, R23 ;  /* 0x0000000e04147223 */ /* 0x001fc60000000017 */
[----:B------:R-:W0:Y:S01]  /*0be0*/  LDS.128 R12, [R2+0x20] ;  /* 0x00002000020c7984 */ /* 0x000e220000000c00 */
[----:B-1----:R-:W-:-:S03]  /*0bf0*/  FFMA R20, R27, R5, R20 ;  /* 0x000000051b147223 */ /* 0x002fc60000000014 */
[----:B------:R-:W1:Y:S01]  /*0c00*/  LDS R4, [R16+0x240] ;  /* 0x0002400010047984 */ /* 0x000e620000000800 */
[----:B--2---:R-:W-:-:S03]  /*0c10*/  FFMA R21, R21, R6, R20 ;  /* 0x0000000615157223 */ /* 0x004fc60000000014 */
[----:B------:R-:W2:Y:S04]  /*0c20*/  LDS R5, [R16+0x280] ;  /* 0x0002800010057984 */ /* 0x000ea80000000800 */
[----:B------:R-:W2:Y:S01]  /*0c30*/  LDS R6, [R16+0x2c0] ;  /* 0x0002c00010067984 */ /* 0x000ea20000000800 */
[----:B---3--:R-:W-:-:S03]  /*0c40*/  FFMA R27, R26, R7, R21 ;  /* 0x000000071a1b7223 */ /* 0x008fc60000000015 */
[----:B------:R-:W-:Y:S04]  /*0c50*/  LDS R7, [R16+0x300] ;  /* 0x0003000010077984 */ /* 0x000fe80000000800 */
[----:B------:R-:W3:Y:S01]  /*0c60*/  LDS.128 R20, [R2+0x30] ;  /* 0x0000300002147984 */ /* 0x000ee20000000c00 */
[----:B----4-:R-:W-:-:S03]  /*0c70*/  FFMA R27, R8, R17, R27 ;  /* 0x00000011081b7223 */ /* 0x010fc6000000001b */
[----:B------:R-:W4:Y:S04]  /*0c80*/  LDS R26, [R16+0x340] ;  /* 0x00034000101a7984 */ /* 0x000f280000000800 */
[----:B------:R-:W4:Y:S01]  /*0c90*/  LDS R17, [R16+0x380] ;  /* 0x0003800010117984 */ /* 0x000f220000000800 */
[----:B-----5:R-:W-:-:S03]  /*0ca0*/  FFMA R18, R18, R9, R27 ;  /* 0x0000000912127223 */ /* 0x020fc6000000001b */
[----:B------:R-:W5:Y:S01]  /*0cb0*/  LDS R8, [R16+0x3c0] ;  /* 0x0003c00010087984 */ /* 0x000f620000000800 */
[----:B------:R-:W-:-:S04]  /*0cc0*/  FFMA R19, R19, R10, R18 ;  /* 0x0000000a13137223 */ /* 0x000fc80000000012 */
[----:B------:R-:W-:-:S04]  /*0cd0*/  FFMA R11, R24, R11, R19 ;  /* 0x0000000b180b7223 */ /* 0x000fc80000000013 */
[----:B0-----:R-:W-:-:S04]  /*0ce0*/  FFMA R11, R12, R25, R11 ;  /* 0x000000190c0b7223 */ /* 0x001fc8000000000b */
[----:B-1----:R-:W-:-:S04]  /*0cf0*/  FFMA R4, R4, R13, R11 ;  /* 0x0000000d04047223 */ /* 0x002fc8000000000b */
[----:B--2---:R-:W-:-:S04]  /*0d00*/  FFMA R5, R5, R14, R4 ;  /* 0x0000000e05057223 */ /* 0x004fc80000000004 */
[----:B------:R-:W-:-:S04]  /*0d10*/  FFMA R5, R6, R15, R5 ;  /* 0x0000000f06057223 */ /* 0x000fc80000000005 */
[----:B---3--:R-:W-:-:S04]  /*0d20*/  FFMA R5, R20, R7, R5 ;  /* 0x0000000714057223 */ /* 0x008fc80000000005 */
[----:B----4-:R-:W-:-:S04]  /*0d30*/  FFMA R26, R26, R21, R5 ;  /* 0x000000151a1a7223 */ /* 0x010fc80000000005 */
[----:B------:R-:W-:-:S04]  /*0d40*/  FFMA R17, R17, R22, R26 ;  /* 0x0000001611117223 */ /* 0x000fc8000000001a */
[----:B-----5:R-:W-:Y:S01]  /*0d50*/  FFMA R23, R8, R23, R17 ;  /* 0x0000001708177223 */ /* 0x020fe20000000011 */
[----:B------:R-:W-:Y:S06]  /*0d60*/  BAR.SYNC.DEFER_BLOCKING 0x0 ;  /* 0x0000000000007b1d */ /* 0x000fec0000010000 */
.L_x_3:
        /* <DEDUP_REMOVED lines=14> */
.L_x_6:
        /* <DEDUP_REMOVED lines=11> */
.L_x_8:


//--------------------- .nv.shared._Z8sgemm_v2ILi32EEviiifPKfS1_fPf --------------------------
	.section	.nv.shared._Z8sgemm_v2ILi32EEviiifPKfS1_fPf,"aw",@nobits
	.sectionflags	@""
	.align	4
.nv.shared._Z8sgemm_v2ILi32EEviiifPKfS1_fPf:
	.zero		9216


//--------------------- .nv.shared.reserved.0     --------------------------
	.section	.nv.shared.reserved.0,"aw",@nobits
	.weak		__nv_reservedSMEM_offset_0_alias
	.size		__nv_reservedSMEM_offset_0_alias, 0, 64
	.other		__nv_reservedSMEM_offset_0_alias,@"STO_CUDA_RESERVED_SHARED STV_DEFAULT"
__nv_reservedSMEM_offset_0_alias:
	.zero		0
	.zero		64


//--------------------- .nv.shared._Z8sgemm_v2ILi16EEviiifPKfS1_fPf --------------------------
	.section	.nv.shared._Z8sgemm_v2ILi16EEviiifPKfS1_fPf,"aw",@nobits
	.sectionflags	@""
	.align	4
.nv.shared._Z8sgemm_v2ILi16EEviiifPKfS1_fPf:
	.zero		3072


//--------------------- .nv.constant0._Z8sgemm_v2ILi32EEviiifPKfS1_fPf --------------------------
	.section	.nv.constant0._Z8sgemm_v2ILi32EEviiifPKfS1_fPf,"a",@progbits
	.sectionflags	@""
	.align	4
.nv.constant0._Z8sgemm_v2ILi32EEviiifPKfS1_fPf:
	.zero		944


//--------------------- .nv.constant0._Z8sgemm_v2ILi16EEviiifPKfS1_fPf --------------------------
	.section	.nv.constant0._Z8sgemm_v2ILi16EEviiifPKfS1_fPf,"a",@progbits
	.sectionflags	@""
	.align	4
.nv.constant0._Z8sgemm_v2ILi16EEviiifPKfS1_fPf:
	.zero		944


//--------------------- SYMBOLS --------------------------

	.type		.nv.reservedSmem.offset0,@object
	.size		.nv.reservedSmem.offset0,0x4
	.type		.nv.reservedSmem.cap,@object
	.size		.nv.reservedSmem.cap,0x4
